//
// Generated by NVIDIA NVVM Compiler
//
// Compiler Build ID: CL-36424714
// Cuda compilation tools, release 13.0, V13.0.88
// Based on NVVM 20.0.0
//

.version 9.0
.target sm_100
.address_size 64

	// .globl	_Z6reduceILj1024EEvPiS0_
.extern .shared .align 16 .b8 sdata[];

.visible .entry _Z6reduceILj1024EEvPiS0_(
	.param .u64 .ptr .align 1 _Z6reduceILj1024EEvPiS0__param_0,
	.param .u64 .ptr .align 1 _Z6reduceILj1024EEvPiS0__param_1
)
{
	.reg .pred 	%p<193>;
	.reg .b32 	%r<1161>;
	.reg .b64 	%rd<135>;

	ld.param.u64 	%rd4, [_Z6reduceILj1024EEvPiS0__param_0];
	ld.param.u64 	%rd3, [_Z6reduceILj1024EEvPiS0__param_1];
	cvta.to.global.u64 	%rd1, %rd4;
	mov.u32 	%r1, %tid.x;
	mov.u32 	%r2, %ctaid.x;
	mov.u32 	%r3, %ntid.x;
	mul.lo.s32 	%r7, %r3, %r2;
	shl.b32 	%r8, %r7, 1;
	add.s32 	%r4, %r8, %r1;
	add.s32 	%r9, %r4, %r3;
	shl.b32 	%r10, %r1, 2;
	mov.u32 	%r11, sdata;
	add.s32 	%r5, %r11, %r10;
	setp.gt.u32 	%p1, %r1, 511;
	mul.wide.u32 	%rd5, %r4, 4;
	add.s64 	%rd6, %rd1, %rd5;
	ld.global.u32 	%r12, [%rd6];
	mul.wide.u32 	%rd7, %r9, 4;
	add.s64 	%rd8, %rd1, %rd7;
	ld.global.u32 	%r13, [%rd8];
	add.s32 	%r14, %r13, %r12;
	st.shared.u32 	[%r5], %r14;
	bar.sync 	0;
	@%p1 bra 	$L__BB0_2;
	ld.shared.u32 	%r15, [%r5+2048];
	ld.shared.u32 	%r16, [%r5];
	add.s32 	%r17, %r16, %r15;
	st.shared.u32 	[%r5], %r17;
$L__BB0_2:
	setp.gt.u32 	%p2, %r1, 255;
	bar.sync 	0;
	@%p2 bra 	$L__BB0_4;
	ld.shared.u32 	%r18, [%r5+1024];
	ld.shared.u32 	%r19, [%r5];
	add.s32 	%r20, %r19, %r18;
	st.shared.u32 	[%r5], %r20;
$L__BB0_4:
	setp.gt.u32 	%p3, %r1, 127;
	bar.sync 	0;
	@%p3 bra 	$L__BB0_6;
	ld.shared.u32 	%r21, [%r5+512];
	ld.shared.u32 	%r22, [%r5];
	add.s32 	%r23, %r22, %r21;
	st.shared.u32 	[%r5], %r23;
$L__BB0_6:
	setp.gt.u32 	%p4, %r1, 63;
	bar.sync 	0;
	@%p4 bra 	$L__BB0_8;
	ld.shared.u32 	%r24, [%r5+256];
	ld.shared.u32 	%r25, [%r5];
	add.s32 	%r26, %r25, %r24;
	st.shared.u32 	[%r5], %r26;
$L__BB0_8:
	setp.gt.u32 	%p5, %r1, 31;
	bar.sync 	0;
	cvta.to.global.u64 	%rd9, %rd3;
	mul.wide.u32 	%rd10, %r2, 4;
	add.s64 	%rd2, %rd9, %rd10;
	@%p5 bra 	$L__BB0_11;
	setp.ne.s32 	%p6, %r1, 0;
	ld.volatile.shared.u32 	%r27, [%r5+128];
	ld.volatile.shared.u32 	%r28, [%r5];
	add.s32 	%r29, %r28, %r27;
	st.volatile.shared.u32 	[%r5], %r29;
	ld.volatile.shared.u32 	%r30, [%r5+64];
	ld.volatile.shared.u32 	%r31, [%r5];
	add.s32 	%r32, %r31, %r30;
	st.volatile.shared.u32 	[%r5], %r32;
	ld.volatile.shared.u32 	%r33, [%r5+32];
	ld.volatile.shared.u32 	%r34, [%r5];
	add.s32 	%r35, %r34, %r33;
	st.volatile.shared.u32 	[%r5], %r35;
	ld.volatile.shared.u32 	%r36, [%r5+16];
	ld.volatile.shared.u32 	%r37, [%r5];
	add.s32 	%r38, %r37, %r36;
	st.volatile.shared.u32 	[%r5], %r38;
	ld.volatile.shared.u32 	%r39, [%r5+8];
	ld.volatile.shared.u32 	%r40, [%r5];
	add.s32 	%r41, %r40, %r39;
	st.volatile.shared.u32 	[%r5], %r41;
	ld.volatile.shared.u32 	%r42, [%r5+4];
	ld.volatile.shared.u32 	%r43, [%r5];
	add.s32 	%r44, %r43, %r42;
	st.volatile.shared.u32 	[%r5], %r44;
	@%p6 bra 	$L__BB0_11;
	ld.shared.u32 	%r45, [sdata];
	st.global.u32 	[%rd2], %r45;
$L__BB0_11:
	setp.gt.u32 	%p7, %r1, 511;
	add.s32 	%r46, %r4, 32768;
	mul.wide.u32 	%rd11, %r46, 4;
	add.s64 	%rd12, %rd1, %rd11;
	ld.global.u32 	%r47, [%rd12];
	add.s32 	%r6, %r46, %r3;
	mul.wide.u32 	%rd13, %r6, 4;
	add.s64 	%rd14, %rd1, %rd13;
	ld.global.u32 	%r48, [%rd14];
	add.s32 	%r49, %r48, %r47;
	st.shared.u32 	[%r5], %r49;
	bar.sync 	0;
	@%p7 bra 	$L__BB0_13;
	ld.shared.u32 	%r50, [%r5+2048];
	ld.shared.u32 	%r51, [%r5];
	add.s32 	%r52, %r51, %r50;
	st.shared.u32 	[%r5], %r52;
$L__BB0_13:
	setp.gt.u32 	%p8, %r1, 255;
	bar.sync 	0;
	@%p8 bra 	$L__BB0_15;
	ld.shared.u32 	%r53, [%r5+1024];
	ld.shared.u32 	%r54, [%r5];
	add.s32 	%r55, %r54, %r53;
	st.shared.u32 	[%r5], %r55;
$L__BB0_15:
	setp.gt.u32 	%p9, %r1, 127;
	bar.sync 	0;
	@%p9 bra 	$L__BB0_17;
	ld.shared.u32 	%r56, [%r5+512];
	ld.shared.u32 	%r57, [%r5];
	add.s32 	%r58, %r57, %r56;
	st.shared.u32 	[%r5], %r58;
$L__BB0_17:
	setp.gt.u32 	%p10, %r1, 63;
	bar.sync 	0;
	@%p10 bra 	$L__BB0_19;
	ld.shared.u32 	%r59, [%r5+256];
	ld.shared.u32 	%r60, [%r5];
	add.s32 	%r61, %r60, %r59;
	st.shared.u32 	[%r5], %r61;
$L__BB0_19:
	setp.gt.u32 	%p11, %r1, 31;
	bar.sync 	0;
	@%p11 bra 	$L__BB0_22;
	setp.ne.s32 	%p12, %r1, 0;
	ld.volatile.shared.u32 	%r62, [%r5+128];
	ld.volatile.shared.u32 	%r63, [%r5];
	add.s32 	%r64, %r63, %r62;
	st.volatile.shared.u32 	[%r5], %r64;
	ld.volatile.shared.u32 	%r65, [%r5+64];
	ld.volatile.shared.u32 	%r66, [%r5];
	add.s32 	%r67, %r66, %r65;
	st.volatile.shared.u32 	[%r5], %r67;
	ld.volatile.shared.u32 	%r68, [%r5+32];
	ld.volatile.shared.u32 	%r69, [%r5];
	add.s32 	%r70, %r69, %r68;
	st.volatile.shared.u32 	[%r5], %r70;
	ld.volatile.shared.u32 	%r71, [%r5+16];
	ld.volatile.shared.u32 	%r72, [%r5];
	add.s32 	%r73, %r72, %r71;
	st.volatile.shared.u32 	[%r5], %r73;
	ld.volatile.shared.u32 	%r74, [%r5+8];
	ld.volatile.shared.u32 	%r75, [%r5];
	add.s32 	%r76, %r75, %r74;
	st.volatile.shared.u32 	[%r5], %r76;
	ld.volatile.shared.u32 	%r77, [%r5+4];
	ld.volatile.shared.u32 	%r78, [%r5];
	add.s32 	%r79, %r78, %r77;
	st.volatile.shared.u32 	[%r5], %r79;
	@%p12 bra 	$L__BB0_22;
	ld.shared.u32 	%r80, [sdata];
	st.global.u32 	[%rd2+64], %r80;
$L__BB0_22:
	setp.gt.u32 	%p13, %r1, 511;
	add.s32 	%r81, %r4, 65536;
	mul.wide.u32 	%rd15, %r81, 4;
	add.s64 	%rd16, %rd1, %rd15;
	ld.global.u32 	%r82, [%rd16];
	add.s32 	%r83, %r6, 32768;
	mul.wide.u32 	%rd17, %r83, 4;
	add.s64 	%rd18, %rd1, %rd17;
	ld.global.u32 	%r84, [%rd18];
	add.s32 	%r85, %r84, %r82;
	st.shared.u32 	[%r5], %r85;
	bar.sync 	0;
	@%p13 bra 	$L__BB0_24;
	ld.shared.u32 	%r86, [%r5+2048];
	ld.shared.u32 	%r87, [%r5];
	add.s32 	%r88, %r87, %r86;
	st.shared.u32 	[%r5], %r88;
$L__BB0_24:
	setp.gt.u32 	%p14, %r1, 255;
	bar.sync 	0;
	@%p14 bra 	$L__BB0_26;
	ld.shared.u32 	%r89, [%r5+1024];
	ld.shared.u32 	%r90, [%r5];
	add.s32 	%r91, %r90, %r89;
	st.shared.u32 	[%r5], %r91;
$L__BB0_26:
	setp.gt.u32 	%p15, %r1, 127;
	bar.sync 	0;
	@%p15 bra 	$L__BB0_28;
	ld.shared.u32 	%r92, [%r5+512];
	ld.shared.u32 	%r93, [%r5];
	add.s32 	%r94, %r93, %r92;
	st.shared.u32 	[%r5], %r94;
$L__BB0_28:
	setp.gt.u32 	%p16, %r1, 63;
	bar.sync 	0;
	@%p16 bra 	$L__BB0_30;
	ld.shared.u32 	%r95, [%r5+256];
	ld.shared.u32 	%r96, [%r5];
	add.s32 	%r97, %r96, %r95;
	st.shared.u32 	[%r5], %r97;
$L__BB0_30:
	setp.gt.u32 	%p17, %r1, 31;
	bar.sync 	0;
	@%p17 bra 	$L__BB0_33;
	setp.ne.s32 	%p18, %r1, 0;
	ld.volatile.shared.u32 	%r98, [%r5+128];
	ld.volatile.shared.u32 	%r99, [%r5];
	add.s32 	%r100, %r99, %r98;
	st.volatile.shared.u32 	[%r5], %r100;
	ld.volatile.shared.u32 	%r101, [%r5+64];
	ld.volatile.shared.u32 	%r102, [%r5];
	add.s32 	%r103, %r102, %r101;
	st.volatile.shared.u32 	[%r5], %r103;
	ld.volatile.shared.u32 	%r104, [%r5+32];
	ld.volatile.shared.u32 	%r105, [%r5];
	add.s32 	%r106, %r105, %r104;
	st.volatile.shared.u32 	[%r5], %r106;
	ld.volatile.shared.u32 	%r107, [%r5+16];
	ld.volatile.shared.u32 	%r108, [%r5];
	add.s32 	%r109, %r108, %r107;
	st.volatile.shared.u32 	[%r5], %r109;
	ld.volatile.shared.u32 	%r110, [%r5+8];
	ld.volatile.shared.u32 	%r111, [%r5];
	add.s32 	%r112, %r111, %r110;
	st.volatile.shared.u32 	[%r5], %r112;
	ld.volatile.shared.u32 	%r113, [%r5+4];
	ld.volatile.shared.u32 	%r114, [%r5];
	add.s32 	%r115, %r114, %r113;
	st.volatile.shared.u32 	[%r5], %r115;
	@%p18 bra 	$L__BB0_33;
	ld.shared.u32 	%r116, [sdata];
	st.global.u32 	[%rd2+128], %r116;
$L__BB0_33:
	setp.gt.u32 	%p19, %r1, 511;
	add.s32 	%r117, %r4, 98304;
	mul.wide.u32 	%rd19, %r117, 4;
	add.s64 	%rd20, %rd1, %rd19;
	ld.global.u32 	%r118, [%rd20];
	add.s32 	%r119, %r6, 65536;
	mul.wide.u32 	%rd21, %r119, 4;
	add.s64 	%rd22, %rd1, %rd21;
	ld.global.u32 	%r120, [%rd22];
	add.s32 	%r121, %r120, %r118;
	st.shared.u32 	[%r5], %r121;
	bar.sync 	0;
	@%p19 bra 	$L__BB0_35;
	ld.shared.u32 	%r122, [%r5+2048];
	ld.shared.u32 	%r123, [%r5];
	add.s32 	%r124, %r123, %r122;
	st.shared.u32 	[%r5], %r124;
$L__BB0_35:
	setp.gt.u32 	%p20, %r1, 255;
	bar.sync 	0;
	@%p20 bra 	$L__BB0_37;
	ld.shared.u32 	%r125, [%r5+1024];
	ld.shared.u32 	%r126, [%r5];
	add.s32 	%r127, %r126, %r125;
	st.shared.u32 	[%r5], %r127;
$L__BB0_37:
	setp.gt.u32 	%p21, %r1, 127;
	bar.sync 	0;
	@%p21 bra 	$L__BB0_39;
	ld.shared.u32 	%r128, [%r5+512];
	ld.shared.u32 	%r129, [%r5];
	add.s32 	%r130, %r129, %r128;
	st.shared.u32 	[%r5], %r130;
$L__BB0_39:
	setp.gt.u32 	%p22, %r1, 63;
	bar.sync 	0;
	@%p22 bra 	$L__BB0_41;
	ld.shared.u32 	%r131, [%r5+256];
	ld.shared.u32 	%r132, [%r5];
	add.s32 	%r133, %r132, %r131;
	st.shared.u32 	[%r5], %r133;
$L__BB0_41:
	setp.gt.u32 	%p23, %r1, 31;
	bar.sync 	0;
	@%p23 bra 	$L__BB0_44;
	setp.ne.s32 	%p24, %r1, 0;
	ld.volatile.shared.u32 	%r134, [%r5+128];
	ld.volatile.shared.u32 	%r135, [%r5];
	add.s32 	%r136, %r135, %r134;
	st.volatile.shared.u32 	[%r5], %r136;
	ld.volatile.shared.u32 	%r137, [%r5+64];
	ld.volatile.shared.u32 	%r138, [%r5];
	add.s32 	%r139, %r138, %r137;
	st.volatile.shared.u32 	[%r5], %r139;
	ld.volatile.shared.u32 	%r140, [%r5+32];
	ld.volatile.shared.u32 	%r141, [%r5];
	add.s32 	%r142, %r141, %r140;
	st.volatile.shared.u32 	[%r5], %r142;
	ld.volatile.shared.u32 	%r143, [%r5+16];
	ld.volatile.shared.u32 	%r144, [%r5];
	add.s32 	%r145, %r144, %r143;
	st.volatile.shared.u32 	[%r5], %r145;
	ld.volatile.shared.u32 	%r146, [%r5+8];
	ld.volatile.shared.u32 	%r147, [%r5];
	add.s32 	%r148, %r147, %r146;
	st.volatile.shared.u32 	[%r5], %r148;
	ld.volatile.shared.u32 	%r149, [%r5+4];
	ld.volatile.shared.u32 	%r150, [%r5];
	add.s32 	%r151, %r150, %r149;
	st.volatile.shared.u32 	[%r5], %r151;
	@%p24 bra 	$L__BB0_44;
	ld.shared.u32 	%r152, [sdata];
	st.global.u32 	[%rd2+192], %r152;
$L__BB0_44:
	setp.gt.u32 	%p25, %r1, 511;
	add.s32 	%r153, %r4, 131072;
	mul.wide.u32 	%rd23, %r153, 4;
	add.s64 	%rd24, %rd1, %rd23;
	ld.global.u32 	%r154, [%rd24];
	add.s32 	%r155, %r6, 98304;
	mul.wide.u32 	%rd25, %r155, 4;
	add.s64 	%rd26, %rd1, %rd25;
	ld.global.u32 	%r156, [%rd26];
	add.s32 	%r157, %r156, %r154;
	st.shared.u32 	[%r5], %r157;
	bar.sync 	0;
	@%p25 bra 	$L__BB0_46;
	ld.shared.u32 	%r158, [%r5+2048];
	ld.shared.u32 	%r159, [%r5];
	add.s32 	%r160, %r159, %r158;
	st.shared.u32 	[%r5], %r160;
$L__BB0_46:
	setp.gt.u32 	%p26, %r1, 255;
	bar.sync 	0;
	@%p26 bra 	$L__BB0_48;
	ld.shared.u32 	%r161, [%r5+1024];
	ld.shared.u32 	%r162, [%r5];
	add.s32 	%r163, %r162, %r161;
	st.shared.u32 	[%r5], %r163;
$L__BB0_48:
	setp.gt.u32 	%p27, %r1, 127;
	bar.sync 	0;
	@%p27 bra 	$L__BB0_50;
	ld.shared.u32 	%r164, [%r5+512];
	ld.shared.u32 	%r165, [%r5];
	add.s32 	%r166, %r165, %r164;
	st.shared.u32 	[%r5], %r166;
$L__BB0_50:
	setp.gt.u32 	%p28, %r1, 63;
	bar.sync 	0;
	@%p28 bra 	$L__BB0_52;
	ld.shared.u32 	%r167, [%r5+256];
	ld.shared.u32 	%r168, [%r5];
	add.s32 	%r169, %r168, %r167;
	st.shared.u32 	[%r5], %r169;
$L__BB0_52:
	setp.gt.u32 	%p29, %r1, 31;
	bar.sync 	0;
	@%p29 bra 	$L__BB0_55;
	setp.ne.s32 	%p30, %r1, 0;
	ld.volatile.shared.u32 	%r170, [%r5+128];
	ld.volatile.shared.u32 	%r171, [%r5];
	add.s32 	%r172, %r171, %r170;
	st.volatile.shared.u32 	[%r5], %r172;
	ld.volatile.shared.u32 	%r173, [%r5+64];
	ld.volatile.shared.u32 	%r174, [%r5];
	add.s32 	%r175, %r174, %r173;
	st.volatile.shared.u32 	[%r5], %r175;
	ld.volatile.shared.u32 	%r176, [%r5+32];
	ld.volatile.shared.u32 	%r177, [%r5];
	add.s32 	%r178, %r177, %r176;
	st.volatile.shared.u32 	[%r5], %r178;
	ld.volatile.shared.u32 	%r179, [%r5+16];
	ld.volatile.shared.u32 	%r180, [%r5];
	add.s32 	%r181, %r180, %r179;
	st.volatile.shared.u32 	[%r5], %r181;
	ld.volatile.shared.u32 	%r182, [%r5+8];
	ld.volatile.shared.u32 	%r183, [%r5];
	add.s32 	%r184, %r183, %r182;
	st.volatile.shared.u32 	[%r5], %r184;
	ld.volatile.shared.u32 	%r185, [%r5+4];
	ld.volatile.shared.u32 	%r186, [%r5];
	add.s32 	%r187, %r186, %r185;
	st.volatile.shared.u32 	[%r5], %r187;
	@%p30 bra 	$L__BB0_55;
	ld.shared.u32 	%r188, [sdata];
	st.global.u32 	[%rd2+256], %r188;
$L__BB0_55:
	setp.gt.u32 	%p31, %r1, 511;
	add.s32 	%r189, %r4, 163840;
	mul.wide.u32 	%rd27, %r189, 4;
	add.s64 	%rd28, %rd1, %rd27;
	ld.global.u32 	%r190, [%rd28];
	add.s32 	%r191, %r6, 131072;
	mul.wide.u32 	%rd29, %r191, 4;
	add.s64 	%rd30, %rd1, %rd29;
	ld.global.u32 	%r192, [%rd30];
	add.s32 	%r193, %r192, %r190;
	st.shared.u32 	[%r5], %r193;
	bar.sync 	0;
	@%p31 bra 	$L__BB0_57;
	ld.shared.u32 	%r194, [%r5+2048];
	ld.shared.u32 	%r195, [%r5];
	add.s32 	%r196, %r195, %r194;
	st.shared.u32 	[%r5], %r196;
$L__BB0_57:
	setp.gt.u32 	%p32, %r1, 255;
	bar.sync 	0;
	@%p32 bra 	$L__BB0_59;
	ld.shared.u32 	%r197, [%r5+1024];
	ld.shared.u32 	%r198, [%r5];
	add.s32 	%r199, %r198, %r197;
	st.shared.u32 	[%r5], %r199;
$L__BB0_59:
	setp.gt.u32 	%p33, %r1, 127;
	bar.sync 	0;
	@%p33 bra 	$L__BB0_61;
	ld.shared.u32 	%r200, [%r5+512];
	ld.shared.u32 	%r201, [%r5];
	add.s32 	%r202, %r201, %r200;
	st.shared.u32 	[%r5], %r202;
$L__BB0_61:
	setp.gt.u32 	%p34, %r1, 63;
	bar.sync 	0;
	@%p34 bra 	$L__BB0_63;
	ld.shared.u32 	%r203, [%r5+256];
	ld.shared.u32 	%r204, [%r5];
	add.s32 	%r205, %r204, %r203;
	st.shared.u32 	[%r5], %r205;
$L__BB0_63:
	setp.gt.u32 	%p35, %r1, 31;
	bar.sync 	0;
	@%p35 bra 	$L__BB0_66;
	setp.ne.s32 	%p36, %r1, 0;
	ld.volatile.shared.u32 	%r206, [%r5+128];
	ld.volatile.shared.u32 	%r207, [%r5];
	add.s32 	%r208, %r207, %r206;
	st.volatile.shared.u32 	[%r5], %r208;
	ld.volatile.shared.u32 	%r209, [%r5+64];
	ld.volatile.shared.u32 	%r210, [%r5];
	add.s32 	%r211, %r210, %r209;
	st.volatile.shared.u32 	[%r5], %r211;
	ld.volatile.shared.u32 	%r212, [%r5+32];
	ld.volatile.shared.u32 	%r213, [%r5];
	add.s32 	%r214, %r213, %r212;
	st.volatile.shared.u32 	[%r5], %r214;
	ld.volatile.shared.u32 	%r215, [%r5+16];
	ld.volatile.shared.u32 	%r216, [%r5];
	add.s32 	%r217, %r216, %r215;
	st.volatile.shared.u32 	[%r5], %r217;
	ld.volatile.shared.u32 	%r218, [%r5+8];
	ld.volatile.shared.u32 	%r219, [%r5];
	add.s32 	%r220, %r219, %r218;
	st.volatile.shared.u32 	[%r5], %r220;
	ld.volatile.shared.u32 	%r221, [%r5+4];
	ld.volatile.shared.u32 	%r222, [%r5];
	add.s32 	%r223, %r222, %r221;
	st.volatile.shared.u32 	[%r5], %r223;
	@%p36 bra 	$L__BB0_66;
	ld.shared.u32 	%r224, [sdata];
	st.global.u32 	[%rd2+320], %r224;
$L__BB0_66:
	setp.gt.u32 	%p37, %r1, 511;
	add.s32 	%r225, %r4, 196608;
	mul.wide.u32 	%rd31, %r225, 4;
	add.s64 	%rd32, %rd1, %rd31;
	ld.global.u32 	%r226, [%rd32];
	add.s32 	%r227, %r6, 163840;
	mul.wide.u32 	%rd33, %r227, 4;
	add.s64 	%rd34, %rd1, %rd33;
	ld.global.u32 	%r228, [%rd34];
	add.s32 	%r229, %r228, %r226;
	st.shared.u32 	[%r5], %r229;
	bar.sync 	0;
	@%p37 bra 	$L__BB0_68;
	ld.shared.u32 	%r230, [%r5+2048];
	ld.shared.u32 	%r231, [%r5];
	add.s32 	%r232, %r231, %r230;
	st.shared.u32 	[%r5], %r232;
$L__BB0_68:
	setp.gt.u32 	%p38, %r1, 255;
	bar.sync 	0;
	@%p38 bra 	$L__BB0_70;
	ld.shared.u32 	%r233, [%r5+1024];
	ld.shared.u32 	%r234, [%r5];
	add.s32 	%r235, %r234, %r233;
	st.shared.u32 	[%r5], %r235;
$L__BB0_70:
	setp.gt.u32 	%p39, %r1, 127;
	bar.sync 	0;
	@%p39 bra 	$L__BB0_72;
	ld.shared.u32 	%r236, [%r5+512];
	ld.shared.u32 	%r237, [%r5];
	add.s32 	%r238, %r237, %r236;
	st.shared.u32 	[%r5], %r238;
$L__BB0_72:
	setp.gt.u32 	%p40, %r1, 63;
	bar.sync 	0;
	@%p40 bra 	$L__BB0_74;
	ld.shared.u32 	%r239, [%r5+256];
	ld.shared.u32 	%r240, [%r5];
	add.s32 	%r241, %r240, %r239;
	st.shared.u32 	[%r5], %r241;
$L__BB0_74:
	setp.gt.u32 	%p41, %r1, 31;
	bar.sync 	0;
	@%p41 bra 	$L__BB0_77;
	setp.ne.s32 	%p42, %r1, 0;
	ld.volatile.shared.u32 	%r242, [%r5+128];
	ld.volatile.shared.u32 	%r243, [%r5];
	add.s32 	%r244, %r243, %r242;
	st.volatile.shared.u32 	[%r5], %r244;
	ld.volatile.shared.u32 	%r245, [%r5+64];
	ld.volatile.shared.u32 	%r246, [%r5];
	add.s32 	%r247, %r246, %r245;
	st.volatile.shared.u32 	[%r5], %r247;
	ld.volatile.shared.u32 	%r248, [%r5+32];
	ld.volatile.shared.u32 	%r249, [%r5];
	add.s32 	%r250, %r249, %r248;
	st.volatile.shared.u32 	[%r5], %r250;
	ld.volatile.shared.u32 	%r251, [%r5+16];
	ld.volatile.shared.u32 	%r252, [%r5];
	add.s32 	%r253, %r252, %r251;
	st.volatile.shared.u32 	[%r5], %r253;
	ld.volatile.shared.u32 	%r254, [%r5+8];
	ld.volatile.shared.u32 	%r255, [%r5];
	add.s32 	%r256, %r255, %r254;
	st.volatile.shared.u32 	[%r5], %r256;
	ld.volatile.shared.u32 	%r257, [%r5+4];
	ld.volatile.shared.u32 	%r258, [%r5];
	add.s32 	%r259, %r258, %r257;
	st.volatile.shared.u32 	[%r5], %r259;
	@%p42 bra 	$L__BB0_77;
	ld.shared.u32 	%r260, [sdata];
	st.global.u32 	[%rd2+384], %r260;
$L__BB0_77:
	setp.gt.u32 	%p43, %r1, 511;
	add.s32 	%r261, %r4, 229376;
	mul.wide.u32 	%rd35, %r261, 4;
	add.s64 	%rd36, %rd1, %rd35;
	ld.global.u32 	%r262, [%rd36];
	add.s32 	%r263, %r6, 196608;
	mul.wide.u32 	%rd37, %r263, 4;
	add.s64 	%rd38, %rd1, %rd37;
	ld.global.u32 	%r264, [%rd38];
	add.s32 	%r265, %r264, %r262;
	st.shared.u32 	[%r5], %r265;
	bar.sync 	0;
	@%p43 bra 	$L__BB0_79;
	ld.shared.u32 	%r266, [%r5+2048];
	ld.shared.u32 	%r267, [%r5];
	add.s32 	%r268, %r267, %r266;
	st.shared.u32 	[%r5], %r268;
$L__BB0_79:
	setp.gt.u32 	%p44, %r1, 255;
	bar.sync 	0;
	@%p44 bra 	$L__BB0_81;
	ld.shared.u32 	%r269, [%r5+1024];
	ld.shared.u32 	%r270, [%r5];
	add.s32 	%r271, %r270, %r269;
	st.shared.u32 	[%r5], %r271;
$L__BB0_81:
	setp.gt.u32 	%p45, %r1, 127;
	bar.sync 	0;
	@%p45 bra 	$L__BB0_83;
	ld.shared.u32 	%r272, [%r5+512];
	ld.shared.u32 	%r273, [%r5];
	add.s32 	%r274, %r273, %r272;
	st.shared.u32 	[%r5], %r274;
$L__BB0_83:
	setp.gt.u32 	%p46, %r1, 63;
	bar.sync 	0;
	@%p46 bra 	$L__BB0_85;
	ld.shared.u32 	%r275, [%r5+256];
	ld.shared.u32 	%r276, [%r5];
	add.s32 	%r277, %r276, %r275;
	st.shared.u32 	[%r5], %r277;
$L__BB0_85:
	setp.gt.u32 	%p47, %r1, 31;
	bar.sync 	0;
	@%p47 bra 	$L__BB0_88;
	setp.ne.s32 	%p48, %r1, 0;
	ld.volatile.shared.u32 	%r278, [%r5+128];
	ld.volatile.shared.u32 	%r279, [%r5];
	add.s32 	%r280, %r279, %r278;
	st.volatile.shared.u32 	[%r5], %r280;
	ld.volatile.shared.u32 	%r281, [%r5+64];
	ld.volatile.shared.u32 	%r282, [%r5];
	add.s32 	%r283, %r282, %r281;
	st.volatile.shared.u32 	[%r5], %r283;
	ld.volatile.shared.u32 	%r284, [%r5+32];
	ld.volatile.shared.u32 	%r285, [%r5];
	add.s32 	%r286, %r285, %r284;
	st.volatile.shared.u32 	[%r5], %r286;
	ld.volatile.shared.u32 	%r287, [%r5+16];
	ld.volatile.shared.u32 	%r288, [%r5];
	add.s32 	%r289, %r288, %r287;
	st.volatile.shared.u32 	[%r5], %r289;
	ld.volatile.shared.u32 	%r290, [%r5+8];
	ld.volatile.shared.u32 	%r291, [%r5];
	add.s32 	%r292, %r291, %r290;
	st.volatile.shared.u32 	[%r5], %r292;
	ld.volatile.shared.u32 	%r293, [%r5+4];
	ld.volatile.shared.u32 	%r294, [%r5];
	add.s32 	%r295, %r294, %r293;
	st.volatile.shared.u32 	[%r5], %r295;
	@%p48 bra 	$L__BB0_88;
	ld.shared.u32 	%r296, [sdata];
	st.global.u32 	[%rd2+448], %r296;
$L__BB0_88:
	setp.gt.u32 	%p49, %r1, 511;
	add.s32 	%r297, %r4, 262144;
	mul.wide.u32 	%rd39, %r297, 4;
	add.s64 	%rd40, %rd1, %rd39;
	ld.global.u32 	%r298, [%rd40];
	add.s32 	%r299, %r6, 229376;
	mul.wide.u32 	%rd41, %r299, 4;
	add.s64 	%rd42, %rd1, %rd41;
	ld.global.u32 	%r300, [%rd42];
	add.s32 	%r301, %r300, %r298;
	st.shared.u32 	[%r5], %r301;
	bar.sync 	0;
	@%p49 bra 	$L__BB0_90;
	ld.shared.u32 	%r302, [%r5+2048];
	ld.shared.u32 	%r303, [%r5];
	add.s32 	%r304, %r303, %r302;
	st.shared.u32 	[%r5], %r304;
$L__BB0_90:
	setp.gt.u32 	%p50, %r1, 255;
	bar.sync 	0;
	@%p50 bra 	$L__BB0_92;
	ld.shared.u32 	%r305, [%r5+1024];
	ld.shared.u32 	%r306, [%r5];
	add.s32 	%r307, %r306, %r305;
	st.shared.u32 	[%r5], %r307;
$L__BB0_92:
	setp.gt.u32 	%p51, %r1, 127;
	bar.sync 	0;
	@%p51 bra 	$L__BB0_94;
	ld.shared.u32 	%r308, [%r5+512];
	ld.shared.u32 	%r309, [%r5];
	add.s32 	%r310, %r309, %r308;
	st.shared.u32 	[%r5], %r310;
$L__BB0_94:
	setp.gt.u32 	%p52, %r1, 63;
	bar.sync 	0;
	@%p52 bra 	$L__BB0_96;
	ld.shared.u32 	%r311, [%r5+256];
	ld.shared.u32 	%r312, [%r5];
	add.s32 	%r313, %r312, %r311;
	st.shared.u32 	[%r5], %r313;
$L__BB0_96:
	setp.gt.u32 	%p53, %r1, 31;
	bar.sync 	0;
	@%p53 bra 	$L__BB0_99;
	setp.ne.s32 	%p54, %r1, 0;
	ld.volatile.shared.u32 	%r314, [%r5+128];
	ld.volatile.shared.u32 	%r315, [%r5];
	add.s32 	%r316, %r315, %r314;
	st.volatile.shared.u32 	[%r5], %r316;
	ld.volatile.shared.u32 	%r317, [%r5+64];
	ld.volatile.shared.u32 	%r318, [%r5];
	add.s32 	%r319, %r318, %r317;
	st.volatile.shared.u32 	[%r5], %r319;
	ld.volatile.shared.u32 	%r320, [%r5+32];
	ld.volatile.shared.u32 	%r321, [%r5];
	add.s32 	%r322, %r321, %r320;
	st.volatile.shared.u32 	[%r5], %r322;
	ld.volatile.shared.u32 	%r323, [%r5+16];
	ld.volatile.shared.u32 	%r324, [%r5];
	add.s32 	%r325, %r324, %r323;
	st.volatile.shared.u32 	[%r5], %r325;
	ld.volatile.shared.u32 	%r326, [%r5+8];
	ld.volatile.shared.u32 	%r327, [%r5];
	add.s32 	%r328, %r327, %r326;
	st.volatile.shared.u32 	[%r5], %r328;
	ld.volatile.shared.u32 	%r329, [%r5+4];
	ld.volatile.shared.u32 	%r330, [%r5];
	add.s32 	%r331, %r330, %r329;
	st.volatile.shared.u32 	[%r5], %r331;
	@%p54 bra 	$L__BB0_99;
	ld.shared.u32 	%r332, [sdata];
	st.global.u32 	[%rd2+512], %r332;
$L__BB0_99:
	setp.gt.u32 	%p55, %r1, 511;
	add.s32 	%r333, %r4, 294912;
	mul.wide.u32 	%rd43, %r333, 4;
	add.s64 	%rd44, %rd1, %rd43;
	ld.global.u32 	%r334, [%rd44];
	add.s32 	%r335, %r6, 262144;
	mul.wide.u32 	%rd45, %r335, 4;
	add.s64 	%rd46, %rd1, %rd45;
	ld.global.u32 	%r336, [%rd46];
	add.s32 	%r337, %r336, %r334;
	st.shared.u32 	[%r5], %r337;
	bar.sync 	0;
	@%p55 bra 	$L__BB0_101;
	ld.shared.u32 	%r338, [%r5+2048];
	ld.shared.u32 	%r339, [%r5];
	add.s32 	%r340, %r339, %r338;
	st.shared.u32 	[%r5], %r340;
$L__BB0_101:
	setp.gt.u32 	%p56, %r1, 255;
	bar.sync 	0;
	@%p56 bra 	$L__BB0_103;
	ld.shared.u32 	%r341, [%r5+1024];
	ld.shared.u32 	%r342, [%r5];
	add.s32 	%r343, %r342, %r341;
	st.shared.u32 	[%r5], %r343;
$L__BB0_103:
	setp.gt.u32 	%p57, %r1, 127;
	bar.sync 	0;
	@%p57 bra 	$L__BB0_105;
	ld.shared.u32 	%r344, [%r5+512];
	ld.shared.u32 	%r345, [%r5];
	add.s32 	%r346, %r345, %r344;
	st.shared.u32 	[%r5], %r346;
$L__BB0_105:
	setp.gt.u32 	%p58, %r1, 63;
	bar.sync 	0;
	@%p58 bra 	$L__BB0_107;
	ld.shared.u32 	%r347, [%r5+256];
	ld.shared.u32 	%r348, [%r5];
	add.s32 	%r349, %r348, %r347;
	st.shared.u32 	[%r5], %r349;
$L__BB0_107:
	setp.gt.u32 	%p59, %r1, 31;
	bar.sync 	0;
	@%p59 bra 	$L__BB0_110;
	setp.ne.s32 	%p60, %r1, 0;
	ld.volatile.shared.u32 	%r350, [%r5+128];
	ld.volatile.shared.u32 	%r351, [%r5];
	add.s32 	%r352, %r351, %r350;
	st.volatile.shared.u32 	[%r5], %r352;
	ld.volatile.shared.u32 	%r353, [%r5+64];
	ld.volatile.shared.u32 	%r354, [%r5];
	add.s32 	%r355, %r354, %r353;
	st.volatile.shared.u32 	[%r5], %r355;
	ld.volatile.shared.u32 	%r356, [%r5+32];
	ld.volatile.shared.u32 	%r357, [%r5];
	add.s32 	%r358, %r357, %r356;
	st.volatile.shared.u32 	[%r5], %r358;
	ld.volatile.shared.u32 	%r359, [%r5+16];
	ld.volatile.shared.u32 	%r360, [%r5];
	add.s32 	%r361, %r360, %r359;
	st.volatile.shared.u32 	[%r5], %r361;
	ld.volatile.shared.u32 	%r362, [%r5+8];
	ld.volatile.shared.u32 	%r363, [%r5];
	add.s32 	%r364, %r363, %r362;
	st.volatile.shared.u32 	[%r5], %r364;
	ld.volatile.shared.u32 	%r365, [%r5+4];
	ld.volatile.shared.u32 	%r366, [%r5];
	add.s32 	%r367, %r366, %r365;
	st.volatile.shared.u32 	[%r5], %r367;
	@%p60 bra 	$L__BB0_110;
	ld.shared.u32 	%r368, [sdata];
	st.global.u32 	[%rd2+576], %r368;
$L__BB0_110:
	setp.gt.u32 	%p61, %r1, 511;
	add.s32 	%r369, %r4, 327680;
	mul.wide.u32 	%rd47, %r369, 4;
	add.s64 	%rd48, %rd1, %rd47;
	ld.global.u32 	%r370, [%rd48];
	add.s32 	%r371, %r6, 294912;
	mul.wide.u32 	%rd49, %r371, 4;
	add.s64 	%rd50, %rd1, %rd49;
	ld.global.u32 	%r372, [%rd50];
	add.s32 	%r373, %r372, %r370;
	st.shared.u32 	[%r5], %r373;
	bar.sync 	0;
	@%p61 bra 	$L__BB0_112;
	ld.shared.u32 	%r374, [%r5+2048];
	ld.shared.u32 	%r375, [%r5];
	add.s32 	%r376, %r375, %r374;
	st.shared.u32 	[%r5], %r376;
$L__BB0_112:
	setp.gt.u32 	%p62, %r1, 255;
	bar.sync 	0;
	@%p62 bra 	$L__BB0_114;
	ld.shared.u32 	%r377, [%r5+1024];
	ld.shared.u32 	%r378, [%r5];
	add.s32 	%r379, %r378, %r377;
	st.shared.u32 	[%r5], %r379;
$L__BB0_114:
	setp.gt.u32 	%p63, %r1, 127;
	bar.sync 	0;
	@%p63 bra 	$L__BB0_116;
	ld.shared.u32 	%r380, [%r5+512];
	ld.shared.u32 	%r381, [%r5];
	add.s32 	%r382, %r381, %r380;
	st.shared.u32 	[%r5], %r382;
$L__BB0_116:
	setp.gt.u32 	%p64, %r1, 63;
	bar.sync 	0;
	@%p64 bra 	$L__BB0_118;
	ld.shared.u32 	%r383, [%r5+256];
	ld.shared.u32 	%r384, [%r5];
	add.s32 	%r385, %r384, %r383;
	st.shared.u32 	[%r5], %r385;
$L__BB0_118:
	setp.gt.u32 	%p65, %r1, 31;
	bar.sync 	0;
	@%p65 bra 	$L__BB0_121;
	setp.ne.s32 	%p66, %r1, 0;
	ld.volatile.shared.u32 	%r386, [%r5+128];
	ld.volatile.shared.u32 	%r387, [%r5];
	add.s32 	%r388, %r387, %r386;
	st.volatile.shared.u32 	[%r5], %r388;
	ld.volatile.shared.u32 	%r389, [%r5+64];
	ld.volatile.shared.u32 	%r390, [%r5];
	add.s32 	%r391, %r390, %r389;
	st.volatile.shared.u32 	[%r5], %r391;
	ld.volatile.shared.u32 	%r392, [%r5+32];
	ld.volatile.shared.u32 	%r393, [%r5];
	add.s32 	%r394, %r393, %r392;
	st.volatile.shared.u32 	[%r5], %r394;
	ld.volatile.shared.u32 	%r395, [%r5+16];
	ld.volatile.shared.u32 	%r396, [%r5];
	add.s32 	%r397, %r396, %r395;
	st.volatile.shared.u32 	[%r5], %r397;
	ld.volatile.shared.u32 	%r398, [%r5+8];
	ld.volatile.shared.u32 	%r399, [%r5];
	add.s32 	%r400, %r399, %r398;
	st.volatile.shared.u32 	[%r5], %r400;
	ld.volatile.shared.u32 	%r401, [%r5+4];
	ld.volatile.shared.u32 	%r402, [%r5];
	add.s32 	%r403, %r402, %r401;
	st.volatile.shared.u32 	[%r5], %r403;
	@%p66 bra 	$L__BB0_121;
	ld.shared.u32 	%r404, [sdata];
	st.global.u32 	[%rd2+640], %r404;
$L__BB0_121:
	setp.gt.u32 	%p67, %r1, 511;
	add.s32 	%r405, %r4, 360448;
	mul.wide.u32 	%rd51, %r405, 4;
	add.s64 	%rd52, %rd1, %rd51;
	ld.global.u32 	%r406, [%rd52];
	add.s32 	%r407, %r6, 327680;
	mul.wide.u32 	%rd53, %r407, 4;
	add.s64 	%rd54, %rd1, %rd53;
	ld.global.u32 	%r408, [%rd54];
	add.s32 	%r409, %r408, %r406;
	st.shared.u32 	[%r5], %r409;
	bar.sync 	0;
	@%p67 bra 	$L__BB0_123;
	ld.shared.u32 	%r410, [%r5+2048];
	ld.shared.u32 	%r411, [%r5];
	add.s32 	%r412, %r411, %r410;
	st.shared.u32 	[%r5], %r412;
$L__BB0_123:
	setp.gt.u32 	%p68, %r1, 255;
	bar.sync 	0;
	@%p68 bra 	$L__BB0_125;
	ld.shared.u32 	%r413, [%r5+1024];
	ld.shared.u32 	%r414, [%r5];
	add.s32 	%r415, %r414, %r413;
	st.shared.u32 	[%r5], %r415;
$L__BB0_125:
	setp.gt.u32 	%p69, %r1, 127;
	bar.sync 	0;
	@%p69 bra 	$L__BB0_127;
	ld.shared.u32 	%r416, [%r5+512];
	ld.shared.u32 	%r417, [%r5];
	add.s32 	%r418, %r417, %r416;
	st.shared.u32 	[%r5], %r418;
$L__BB0_127:
	setp.gt.u32 	%p70, %r1, 63;
	bar.sync 	0;
	@%p70 bra 	$L__BB0_129;
	ld.shared.u32 	%r419, [%r5+256];
	ld.shared.u32 	%r420, [%r5];
	add.s32 	%r421, %r420, %r419;
	st.shared.u32 	[%r5], %r421;
$L__BB0_129:
	setp.gt.u32 	%p71, %r1, 31;
	bar.sync 	0;
	@%p71 bra 	$L__BB0_132;
	setp.ne.s32 	%p72, %r1, 0;
	ld.volatile.shared.u32 	%r422, [%r5+128];
	ld.volatile.shared.u32 	%r423, [%r5];
	add.s32 	%r424, %r423, %r422;
	st.volatile.shared.u32 	[%r5], %r424;
	ld.volatile.shared.u32 	%r425, [%r5+64];
	ld.volatile.shared.u32 	%r426, [%r5];
	add.s32 	%r427, %r426, %r425;
	st.volatile.shared.u32 	[%r5], %r427;
	ld.volatile.shared.u32 	%r428, [%r5+32];
	ld.volatile.shared.u32 	%r429, [%r5];
	add.s32 	%r430, %r429, %r428;
	st.volatile.shared.u32 	[%r5], %r430;
	ld.volatile.shared.u32 	%r431, [%r5+16];
	ld.volatile.shared.u32 	%r432, [%r5];
	add.s32 	%r433, %r432, %r431;
	st.volatile.shared.u32 	[%r5], %r433;
	ld.volatile.shared.u32 	%r434, [%r5+8];
	ld.volatile.shared.u32 	%r435, [%r5];
	add.s32 	%r436, %r435, %r434;
	st.volatile.shared.u32 	[%r5], %r436;
	ld.volatile.shared.u32 	%r437, [%r5+4];
	ld.volatile.shared.u32 	%r438, [%r5];
	add.s32 	%r439, %r438, %r437;
	st.volatile.shared.u32 	[%r5], %r439;
	@%p72 bra 	$L__BB0_132;
	ld.shared.u32 	%r440, [sdata];
	st.global.u32 	[%rd2+704], %r440;
$L__BB0_132:
	setp.gt.u32 	%p73, %r1, 511;
	add.s32 	%r441, %r4, 393216;
	mul.wide.u32 	%rd55, %r441, 4;
	add.s64 	%rd56, %rd1, %rd55;
	ld.global.u32 	%r442, [%rd56];
	add.s32 	%r443, %r6, 360448;
	mul.wide.u32 	%rd57, %r443, 4;
	add.s64 	%rd58, %rd1, %rd57;
	ld.global.u32 	%r444, [%rd58];
	add.s32 	%r445, %r444, %r442;
	st.shared.u32 	[%r5], %r445;
	bar.sync 	0;
	@%p73 bra 	$L__BB0_134;
	ld.shared.u32 	%r446, [%r5+2048];
	ld.shared.u32 	%r447, [%r5];
	add.s32 	%r448, %r447, %r446;
	st.shared.u32 	[%r5], %r448;
$L__BB0_134:
	setp.gt.u32 	%p74, %r1, 255;
	bar.sync 	0;
	@%p74 bra 	$L__BB0_136;
	ld.shared.u32 	%r449, [%r5+1024];
	ld.shared.u32 	%r450, [%r5];
	add.s32 	%r451, %r450, %r449;
	st.shared.u32 	[%r5], %r451;
$L__BB0_136:
	setp.gt.u32 	%p75, %r1, 127;
	bar.sync 	0;
	@%p75 bra 	$L__BB0_138;
	ld.shared.u32 	%r452, [%r5+512];
	ld.shared.u32 	%r453, [%r5];
	add.s32 	%r454, %r453, %r452;
	st.shared.u32 	[%r5], %r454;
$L__BB0_138:
	setp.gt.u32 	%p76, %r1, 63;
	bar.sync 	0;
	@%p76 bra 	$L__BB0_140;
	ld.shared.u32 	%r455, [%r5+256];
	ld.shared.u32 	%r456, [%r5];
	add.s32 	%r457, %r456, %r455;
	st.shared.u32 	[%r5], %r457;
$L__BB0_140:
	setp.gt.u32 	%p77, %r1, 31;
	bar.sync 	0;
	@%p77 bra 	$L__BB0_143;
	setp.ne.s32 	%p78, %r1, 0;
	ld.volatile.shared.u32 	%r458, [%r5+128];
	ld.volatile.shared.u32 	%r459, [%r5];
	add.s32 	%r460, %r459, %r458;
	st.volatile.shared.u32 	[%r5], %r460;
	ld.volatile.shared.u32 	%r461, [%r5+64];
	ld.volatile.shared.u32 	%r462, [%r5];
	add.s32 	%r463, %r462, %r461;
	st.volatile.shared.u32 	[%r5], %r463;
	ld.volatile.shared.u32 	%r464, [%r5+32];
	ld.volatile.shared.u32 	%r465, [%r5];
	add.s32 	%r466, %r465, %r464;
	st.volatile.shared.u32 	[%r5], %r466;
	ld.volatile.shared.u32 	%r467, [%r5+16];
	ld.volatile.shared.u32 	%r468, [%r5];
	add.s32 	%r469, %r468, %r467;
	st.volatile.shared.u32 	[%r5], %r469;
	ld.volatile.shared.u32 	%r470, [%r5+8];
	ld.volatile.shared.u32 	%r471, [%r5];
	add.s32 	%r472, %r471, %r470;
	st.volatile.shared.u32 	[%r5], %r472;
	ld.volatile.shared.u32 	%r473, [%r5+4];
	ld.volatile.shared.u32 	%r474, [%r5];
	add.s32 	%r475, %r474, %r473;
	st.volatile.shared.u32 	[%r5], %r475;
	@%p78 bra 	$L__BB0_143;
	ld.shared.u32 	%r476, [sdata];
	st.global.u32 	[%rd2+768], %r476;
$L__BB0_143:
	setp.gt.u32 	%p79, %r1, 511;
	add.s32 	%r477, %r4, 425984;
	mul.wide.u32 	%rd59, %r477, 4;
	add.s64 	%rd60, %rd1, %rd59;
	ld.global.u32 	%r478, [%rd60];
	add.s32 	%r479, %r6, 393216;
	mul.wide.u32 	%rd61, %r479, 4;
	add.s64 	%rd62, %rd1, %rd61;
	ld.global.u32 	%r480, [%rd62];
	add.s32 	%r481, %r480, %r478;
	st.shared.u32 	[%r5], %r481;
	bar.sync 	0;
	@%p79 bra 	$L__BB0_145;
	ld.shared.u32 	%r482, [%r5+2048];
	ld.shared.u32 	%r483, [%r5];
	add.s32 	%r484, %r483, %r482;
	st.shared.u32 	[%r5], %r484;
$L__BB0_145:
	setp.gt.u32 	%p80, %r1, 255;
	bar.sync 	0;
	@%p80 bra 	$L__BB0_147;
	ld.shared.u32 	%r485, [%r5+1024];
	ld.shared.u32 	%r486, [%r5];
	add.s32 	%r487, %r486, %r485;
	st.shared.u32 	[%r5], %r487;
$L__BB0_147:
	setp.gt.u32 	%p81, %r1, 127;
	bar.sync 	0;
	@%p81 bra 	$L__BB0_149;
	ld.shared.u32 	%r488, [%r5+512];
	ld.shared.u32 	%r489, [%r5];
	add.s32 	%r490, %r489, %r488;
	st.shared.u32 	[%r5], %r490;
$L__BB0_149:
	setp.gt.u32 	%p82, %r1, 63;
	bar.sync 	0;
	@%p82 bra 	$L__BB0_151;
	ld.shared.u32 	%r491, [%r5+256];
	ld.shared.u32 	%r492, [%r5];
	add.s32 	%r493, %r492, %r491;
	st.shared.u32 	[%r5], %r493;
$L__BB0_151:
	setp.gt.u32 	%p83, %r1, 31;
	bar.sync 	0;
	@%p83 bra 	$L__BB0_154;
	setp.ne.s32 	%p84, %r1, 0;
	ld.volatile.shared.u32 	%r494, [%r5+128];
	ld.volatile.shared.u32 	%r495, [%r5];
	add.s32 	%r496, %r495, %r494;
	st.volatile.shared.u32 	[%r5], %r496;
	ld.volatile.shared.u32 	%r497, [%r5+64];
	ld.volatile.shared.u32 	%r498, [%r5];
	add.s32 	%r499, %r498, %r497;
	st.volatile.shared.u32 	[%r5], %r499;
	ld.volatile.shared.u32 	%r500, [%r5+32];
	ld.volatile.shared.u32 	%r501, [%r5];
	add.s32 	%r502, %r501, %r500;
	st.volatile.shared.u32 	[%r5], %r502;
	ld.volatile.shared.u32 	%r503, [%r5+16];
	ld.volatile.shared.u32 	%r504, [%r5];
	add.s32 	%r505, %r504, %r503;
	st.volatile.shared.u32 	[%r5], %r505;
	ld.volatile.shared.u32 	%r506, [%r5+8];
	ld.volatile.shared.u32 	%r507, [%r5];
	add.s32 	%r508, %r507, %r506;
	st.volatile.shared.u32 	[%r5], %r508;
	ld.volatile.shared.u32 	%r509, [%r5+4];
	ld.volatile.shared.u32 	%r510, [%r5];
	add.s32 	%r511, %r510, %r509;
	st.volatile.shared.u32 	[%r5], %r511;
	@%p84 bra 	$L__BB0_154;
	ld.shared.u32 	%r512, [sdata];
	st.global.u32 	[%rd2+832], %r512;
$L__BB0_154:
	setp.gt.u32 	%p85, %r1, 511;
	add.s32 	%r513, %r4, 458752;
	mul.wide.u32 	%rd63, %r513, 4;
	add.s64 	%rd64, %rd1, %rd63;
	ld.global.u32 	%r514, [%rd64];
	add.s32 	%r515, %r6, 425984;
	mul.wide.u32 	%rd65, %r515, 4;
	add.s64 	%rd66, %rd1, %rd65;
	ld.global.u32 	%r516, [%rd66];
	add.s32 	%r517, %r516, %r514;
	st.shared.u32 	[%r5], %r517;
	bar.sync 	0;
	@%p85 bra 	$L__BB0_156;
	ld.shared.u32 	%r518, [%r5+2048];
	ld.shared.u32 	%r519, [%r5];
	add.s32 	%r520, %r519, %r518;
	st.shared.u32 	[%r5], %r520;
$L__BB0_156:
	setp.gt.u32 	%p86, %r1, 255;
	bar.sync 	0;
	@%p86 bra 	$L__BB0_158;
	ld.shared.u32 	%r521, [%r5+1024];
	ld.shared.u32 	%r522, [%r5];
	add.s32 	%r523, %r522, %r521;
	st.shared.u32 	[%r5], %r523;
$L__BB0_158:
	setp.gt.u32 	%p87, %r1, 127;
	bar.sync 	0;
	@%p87 bra 	$L__BB0_160;
	ld.shared.u32 	%r524, [%r5+512];
	ld.shared.u32 	%r525, [%r5];
	add.s32 	%r526, %r525, %r524;
	st.shared.u32 	[%r5], %r526;
$L__BB0_160:
	setp.gt.u32 	%p88, %r1, 63;
	bar.sync 	0;
	@%p88 bra 	$L__BB0_162;
	ld.shared.u32 	%r527, [%r5+256];
	ld.shared.u32 	%r528, [%r5];
	add.s32 	%r529, %r528, %r527;
	st.shared.u32 	[%r5], %r529;
$L__BB0_162:
	setp.gt.u32 	%p89, %r1, 31;
	bar.sync 	0;
	@%p89 bra 	$L__BB0_165;
	setp.ne.s32 	%p90, %r1, 0;
	ld.volatile.shared.u32 	%r530, [%r5+128];
	ld.volatile.shared.u32 	%r531, [%r5];
	add.s32 	%r532, %r531, %r530;
	st.volatile.shared.u32 	[%r5], %r532;
	ld.volatile.shared.u32 	%r533, [%r5+64];
	ld.volatile.shared.u32 	%r534, [%r5];
	add.s32 	%r535, %r534, %r533;
	st.volatile.shared.u32 	[%r5], %r535;
	ld.volatile.shared.u32 	%r536, [%r5+32];
	ld.volatile.shared.u32 	%r537, [%r5];
	add.s32 	%r538, %r537, %r536;
	st.volatile.shared.u32 	[%r5], %r538;
	ld.volatile.shared.u32 	%r539, [%r5+16];
	ld.volatile.shared.u32 	%r540, [%r5];
	add.s32 	%r541, %r540, %r539;
	st.volatile.shared.u32 	[%r5], %r541;
	ld.volatile.shared.u32 	%r542, [%r5+8];
	ld.volatile.shared.u32 	%r543, [%r5];
	add.s32 	%r544, %r543, %r542;
	st.volatile.shared.u32 	[%r5], %r544;
	ld.volatile.shared.u32 	%r545, [%r5+4];
	ld.volatile.shared.u32 	%r546, [%r5];
	add.s32 	%r547, %r546, %r545;
	st.volatile.shared.u32 	[%r5], %r547;
	@%p90 bra 	$L__BB0_165;
	ld.shared.u32 	%r548, [sdata];
	st.global.u32 	[%rd2+896], %r548;
$L__BB0_165:
	setp.gt.u32 	%p91, %r1, 511;
	add.s32 	%r549, %r4, 491520;
	mul.wide.u32 	%rd67, %r549, 4;
	add.s64 	%rd68, %rd1, %rd67;
	ld.global.u32 	%r550, [%rd68];
	add.s32 	%r551, %r6, 458752;
	mul.wide.u32 	%rd69, %r551, 4;
	add.s64 	%rd70, %rd1, %rd69;
	ld.global.u32 	%r552, [%rd70];
	add.s32 	%r553, %r552, %r550;
	st.shared.u32 	[%r5], %r553;
	bar.sync 	0;
	@%p91 bra 	$L__BB0_167;
	ld.shared.u32 	%r554, [%r5+2048];
	ld.shared.u32 	%r555, [%r5];
	add.s32 	%r556, %r555, %r554;
	st.shared.u32 	[%r5], %r556;
$L__BB0_167:
	setp.gt.u32 	%p92, %r1, 255;
	bar.sync 	0;
	@%p92 bra 	$L__BB0_169;
	ld.shared.u32 	%r557, [%r5+1024];
	ld.shared.u32 	%r558, [%r5];
	add.s32 	%r559, %r558, %r557;
	st.shared.u32 	[%r5], %r559;
$L__BB0_169:
	setp.gt.u32 	%p93, %r1, 127;
	bar.sync 	0;
	@%p93 bra 	$L__BB0_171;
	ld.shared.u32 	%r560, [%r5+512];
	ld.shared.u32 	%r561, [%r5];
	add.s32 	%r562, %r561, %r560;
	st.shared.u32 	[%r5], %r562;
$L__BB0_171:
	setp.gt.u32 	%p94, %r1, 63;
	bar.sync 	0;
	@%p94 bra 	$L__BB0_173;
	ld.shared.u32 	%r563, [%r5+256];
	ld.shared.u32 	%r564, [%r5];
	add.s32 	%r565, %r564, %r563;
	st.shared.u32 	[%r5], %r565;
$L__BB0_173:
	setp.gt.u32 	%p95, %r1, 31;
	bar.sync 	0;
	@%p95 bra 	$L__BB0_176;
	setp.ne.s32 	%p96, %r1, 0;
	ld.volatile.shared.u32 	%r566, [%r5+128];
	ld.volatile.shared.u32 	%r567, [%r5];
	add.s32 	%r568, %r567, %r566;
	st.volatile.shared.u32 	[%r5], %r568;
	ld.volatile.shared.u32 	%r569, [%r5+64];
	ld.volatile.shared.u32 	%r570, [%r5];
	add.s32 	%r571, %r570, %r569;
	st.volatile.shared.u32 	[%r5], %r571;
	ld.volatile.shared.u32 	%r572, [%r5+32];
	ld.volatile.shared.u32 	%r573, [%r5];
	add.s32 	%r574, %r573, %r572;
	st.volatile.shared.u32 	[%r5], %r574;
	ld.volatile.shared.u32 	%r575, [%r5+16];
	ld.volatile.shared.u32 	%r576, [%r5];
	add.s32 	%r577, %r576, %r575;
	st.volatile.shared.u32 	[%r5], %r577;
	ld.volatile.shared.u32 	%r578, [%r5+8];
	ld.volatile.shared.u32 	%r579, [%r5];
	add.s32 	%r580, %r579, %r578;
	st.volatile.shared.u32 	[%r5], %r580;
	ld.volatile.shared.u32 	%r581, [%r5+4];
	ld.volatile.shared.u32 	%r582, [%r5];
	add.s32 	%r583, %r582, %r581;
	st.volatile.shared.u32 	[%r5], %r583;
	@%p96 bra 	$L__BB0_176;
	ld.shared.u32 	%r584, [sdata];
	st.global.u32 	[%rd2+960], %r584;
$L__BB0_176:
	setp.gt.u32 	%p97, %r1, 511;
	add.s32 	%r585, %r4, 524288;
	mul.wide.u32 	%rd71, %r585, 4;
	add.s64 	%rd72, %rd1, %rd71;
	ld.global.u32 	%r586, [%rd72];
	add.s32 	%r587, %r6, 491520;
	mul.wide.u32 	%rd73, %r587, 4;
	add.s64 	%rd74, %rd1, %rd73;
	ld.global.u32 	%r588, [%rd74];
	add.s32 	%r589, %r588, %r586;
	st.shared.u32 	[%r5], %r589;
	bar.sync 	0;
	@%p97 bra 	$L__BB0_178;
	ld.shared.u32 	%r590, [%r5+2048];
	ld.shared.u32 	%r591, [%r5];
	add.s32 	%r592, %r591, %r590;
	st.shared.u32 	[%r5], %r592;
$L__BB0_178:
	setp.gt.u32 	%p98, %r1, 255;
	bar.sync 	0;
	@%p98 bra 	$L__BB0_180;
	ld.shared.u32 	%r593, [%r5+1024];
	ld.shared.u32 	%r594, [%r5];
	add.s32 	%r595, %r594, %r593;
	st.shared.u32 	[%r5], %r595;
$L__BB0_180:
	setp.gt.u32 	%p99, %r1, 127;
	bar.sync 	0;
	@%p99 bra 	$L__BB0_182;
	ld.shared.u32 	%r596, [%r5+512];
	ld.shared.u32 	%r597, [%r5];
	add.s32 	%r598, %r597, %r596;
	st.shared.u32 	[%r5], %r598;
$L__BB0_182:
	setp.gt.u32 	%p100, %r1, 63;
	bar.sync 	0;
	@%p100 bra 	$L__BB0_184;
	ld.shared.u32 	%r599, [%r5+256];
	ld.shared.u32 	%r600, [%r5];
	add.s32 	%r601, %r600, %r599;
	st.shared.u32 	[%r5], %r601;
$L__BB0_184:
	setp.gt.u32 	%p101, %r1, 31;
	bar.sync 	0;
	@%p101 bra 	$L__BB0_187;
	setp.ne.s32 	%p102, %r1, 0;
	ld.volatile.shared.u32 	%r602, [%r5+128];
	ld.volatile.shared.u32 	%r603, [%r5];
	add.s32 	%r604, %r603, %r602;
	st.volatile.shared.u32 	[%r5], %r604;
	ld.volatile.shared.u32 	%r605, [%r5+64];
	ld.volatile.shared.u32 	%r606, [%r5];
	add.s32 	%r607, %r606, %r605;
	st.volatile.shared.u32 	[%r5], %r607;
	ld.volatile.shared.u32 	%r608, [%r5+32];
	ld.volatile.shared.u32 	%r609, [%r5];
	add.s32 	%r610, %r609, %r608;
	st.volatile.shared.u32 	[%r5], %r610;
	ld.volatile.shared.u32 	%r611, [%r5+16];
	ld.volatile.shared.u32 	%r612, [%r5];
	add.s32 	%r613, %r612, %r611;
	st.volatile.shared.u32 	[%r5], %r613;
	ld.volatile.shared.u32 	%r614, [%r5+8];
	ld.volatile.shared.u32 	%r615, [%r5];
	add.s32 	%r616, %r615, %r614;
	st.volatile.shared.u32 	[%r5], %r616;
	ld.volatile.shared.u32 	%r617, [%r5+4];
	ld.volatile.shared.u32 	%r618, [%r5];
	add.s32 	%r619, %r618, %r617;
	st.volatile.shared.u32 	[%r5], %r619;
	@%p102 bra 	$L__BB0_187;
	ld.shared.u32 	%r620, [sdata];
	st.global.u32 	[%rd2+1024], %r620;
$L__BB0_187:
	setp.gt.u32 	%p103, %r1, 511;
	add.s32 	%r621, %r4, 557056;
	mul.wide.u32 	%rd75, %r621, 4;
	add.s64 	%rd76, %rd1, %rd75;
	ld.global.u32 	%r622, [%rd76];
	add.s32 	%r623, %r6, 524288;
	mul.wide.u32 	%rd77, %r623, 4;
	add.s64 	%rd78, %rd1, %rd77;
	ld.global.u32 	%r624, [%rd78];
	add.s32 	%r625, %r624, %r622;
	st.shared.u32 	[%r5], %r625;
	bar.sync 	0;
	@%p103 bra 	$L__BB0_189;
	ld.shared.u32 	%r626, [%r5+2048];
	ld.shared.u32 	%r627, [%r5];
	add.s32 	%r628, %r627, %r626;
	st.shared.u32 	[%r5], %r628;
$L__BB0_189:
	setp.gt.u32 	%p104, %r1, 255;
	bar.sync 	0;
	@%p104 bra 	$L__BB0_191;
	ld.shared.u32 	%r629, [%r5+1024];
	ld.shared.u32 	%r630, [%r5];
	add.s32 	%r631, %r630, %r629;
	st.shared.u32 	[%r5], %r631;
$L__BB0_191:
	setp.gt.u32 	%p105, %r1, 127;
	bar.sync 	0;
	@%p105 bra 	$L__BB0_193;
	ld.shared.u32 	%r632, [%r5+512];
	ld.shared.u32 	%r633, [%r5];
	add.s32 	%r634, %r633, %r632;
	st.shared.u32 	[%r5], %r634;
$L__BB0_193:
	setp.gt.u32 	%p106, %r1, 63;
	bar.sync 	0;
	@%p106 bra 	$L__BB0_195;
	ld.shared.u32 	%r635, [%r5+256];
	ld.shared.u32 	%r636, [%r5];
	add.s32 	%r637, %r636, %r635;
	st.shared.u32 	[%r5], %r637;
$L__BB0_195:
	setp.gt.u32 	%p107, %r1, 31;
	bar.sync 	0;
	@%p107 bra 	$L__BB0_198;
	setp.ne.s32 	%p108, %r1, 0;
	ld.volatile.shared.u32 	%r638, [%r5+128];
	ld.volatile.shared.u32 	%r639, [%r5];
	add.s32 	%r640, %r639, %r638;
	st.volatile.shared.u32 	[%r5], %r640;
	ld.volatile.shared.u32 	%r641, [%r5+64];
	ld.volatile.shared.u32 	%r642, [%r5];
	add.s32 	%r643, %r642, %r641;
	st.volatile.shared.u32 	[%r5], %r643;
	ld.volatile.shared.u32 	%r644, [%r5+32];
	ld.volatile.shared.u32 	%r645, [%r5];
	add.s32 	%r646, %r645, %r644;
	st.volatile.shared.u32 	[%r5], %r646;
	ld.volatile.shared.u32 	%r647, [%r5+16];
	ld.volatile.shared.u32 	%r648, [%r5];
	add.s32 	%r649, %r648, %r647;
	st.volatile.shared.u32 	[%r5], %r649;
	ld.volatile.shared.u32 	%r650, [%r5+8];
	ld.volatile.shared.u32 	%r651, [%r5];
	add.s32 	%r652, %r651, %r650;
	st.volatile.shared.u32 	[%r5], %r652;
	ld.volatile.shared.u32 	%r653, [%r5+4];
	ld.volatile.shared.u32 	%r654, [%r5];
	add.s32 	%r655, %r654, %r653;
	st.volatile.shared.u32 	[%r5], %r655;
	@%p108 bra 	$L__BB0_198;
	ld.shared.u32 	%r656, [sdata];
	st.global.u32 	[%rd2+1088], %r656;
$L__BB0_198:
	setp.gt.u32 	%p109, %r1, 511;
	add.s32 	%r657, %r4, 589824;
	mul.wide.u32 	%rd79, %r657, 4;
	add.s64 	%rd80, %rd1, %rd79;
	ld.global.u32 	%r658, [%rd80];
	add.s32 	%r659, %r6, 557056;
	mul.wide.u32 	%rd81, %r659, 4;
	add.s64 	%rd82, %rd1, %rd81;
	ld.global.u32 	%r660, [%rd82];
	add.s32 	%r661, %r660, %r658;
	st.shared.u32 	[%r5], %r661;
	bar.sync 	0;
	@%p109 bra 	$L__BB0_200;
	ld.shared.u32 	%r662, [%r5+2048];
	ld.shared.u32 	%r663, [%r5];
	add.s32 	%r664, %r663, %r662;
	st.shared.u32 	[%r5], %r664;
$L__BB0_200:
	setp.gt.u32 	%p110, %r1, 255;
	bar.sync 	0;
	@%p110 bra 	$L__BB0_202;
	ld.shared.u32 	%r665, [%r5+1024];
	ld.shared.u32 	%r666, [%r5];
	add.s32 	%r667, %r666, %r665;
	st.shared.u32 	[%r5], %r667;
$L__BB0_202:
	setp.gt.u32 	%p111, %r1, 127;
	bar.sync 	0;
	@%p111 bra 	$L__BB0_204;
	ld.shared.u32 	%r668, [%r5+512];
	ld.shared.u32 	%r669, [%r5];
	add.s32 	%r670, %r669, %r668;
	st.shared.u32 	[%r5], %r670;
$L__BB0_204:
	setp.gt.u32 	%p112, %r1, 63;
	bar.sync 	0;
	@%p112 bra 	$L__BB0_206;
	ld.shared.u32 	%r671, [%r5+256];
	ld.shared.u32 	%r672, [%r5];
	add.s32 	%r673, %r672, %r671;
	st.shared.u32 	[%r5], %r673;
$L__BB0_206:
	setp.gt.u32 	%p113, %r1, 31;
	bar.sync 	0;
	@%p113 bra 	$L__BB0_209;
	setp.ne.s32 	%p114, %r1, 0;
	ld.volatile.shared.u32 	%r674, [%r5+128];
	ld.volatile.shared.u32 	%r675, [%r5];
	add.s32 	%r676, %r675, %r674;
	st.volatile.shared.u32 	[%r5], %r676;
	ld.volatile.shared.u32 	%r677, [%r5+64];
	ld.volatile.shared.u32 	%r678, [%r5];
	add.s32 	%r679, %r678, %r677;
	st.volatile.shared.u32 	[%r5], %r679;
	ld.volatile.shared.u32 	%r680, [%r5+32];
	ld.volatile.shared.u32 	%r681, [%r5];
	add.s32 	%r682, %r681, %r680;
	st.volatile.shared.u32 	[%r5], %r682;
	ld.volatile.shared.u32 	%r683, [%r5+16];
	ld.volatile.shared.u32 	%r684, [%r5];
	add.s32 	%r685, %r684, %r683;
	st.volatile.shared.u32 	[%r5], %r685;
	ld.volatile.shared.u32 	%r686, [%r5+8];
	ld.volatile.shared.u32 	%r687, [%r5];
	add.s32 	%r688, %r687, %r686;
	st.volatile.shared.u32 	[%r5], %r688;
	ld.volatile.shared.u32 	%r689, [%r5+4];
	ld.volatile.shared.u32 	%r690, [%r5];
	add.s32 	%r691, %r690, %r689;
	st.volatile.shared.u32 	[%r5], %r691;
	@%p114 bra 	$L__BB0_209;
	ld.shared.u32 	%r692, [sdata];
	st.global.u32 	[%rd2+1152], %r692;
$L__BB0_209:
	setp.gt.u32 	%p115, %r1, 511;
	add.s32 	%r693, %r4, 622592;
	mul.wide.u32 	%rd83, %r693, 4;
	add.s64 	%rd84, %rd1, %rd83;
	ld.global.u32 	%r694, [%rd84];
	add.s32 	%r695, %r6, 589824;
	mul.wide.u32 	%rd85, %r695, 4;
	add.s64 	%rd86, %rd1, %rd85;
	ld.global.u32 	%r696, [%rd86];
	add.s32 	%r697, %r696, %r694;
	st.shared.u32 	[%r5], %r697;
	bar.sync 	0;
	@%p115 bra 	$L__BB0_211;
	ld.shared.u32 	%r698, [%r5+2048];
	ld.shared.u32 	%r699, [%r5];
	add.s32 	%r700, %r699, %r698;
	st.shared.u32 	[%r5], %r700;
$L__BB0_211:
	setp.gt.u32 	%p116, %r1, 255;
	bar.sync 	0;
	@%p116 bra 	$L__BB0_213;
	ld.shared.u32 	%r701, [%r5+1024];
	ld.shared.u32 	%r702, [%r5];
	add.s32 	%r703, %r702, %r701;
	st.shared.u32 	[%r5], %r703;
$L__BB0_213:
	setp.gt.u32 	%p117, %r1, 127;
	bar.sync 	0;
	@%p117 bra 	$L__BB0_215;
	ld.shared.u32 	%r704, [%r5+512];
	ld.shared.u32 	%r705, [%r5];
	add.s32 	%r706, %r705, %r704;
	st.shared.u32 	[%r5], %r706;
$L__BB0_215:
	setp.gt.u32 	%p118, %r1, 63;
	bar.sync 	0;
	@%p118 bra 	$L__BB0_217;
	ld.shared.u32 	%r707, [%r5+256];
	ld.shared.u32 	%r708, [%r5];
	add.s32 	%r709, %r708, %r707;
	st.shared.u32 	[%r5], %r709;
$L__BB0_217:
	setp.gt.u32 	%p119, %r1, 31;
	bar.sync 	0;
	@%p119 bra 	$L__BB0_220;
	setp.ne.s32 	%p120, %r1, 0;
	ld.volatile.shared.u32 	%r710, [%r5+128];
	ld.volatile.shared.u32 	%r711, [%r5];
	add.s32 	%r712, %r711, %r710;
	st.volatile.shared.u32 	[%r5], %r712;
	ld.volatile.shared.u32 	%r713, [%r5+64];
	ld.volatile.shared.u32 	%r714, [%r5];
	add.s32 	%r715, %r714, %r713;
	st.volatile.shared.u32 	[%r5], %r715;
	ld.volatile.shared.u32 	%r716, [%r5+32];
	ld.volatile.shared.u32 	%r717, [%r5];
	add.s32 	%r718, %r717, %r716;
	st.volatile.shared.u32 	[%r5], %r718;
	ld.volatile.shared.u32 	%r719, [%r5+16];
	ld.volatile.shared.u32 	%r720, [%r5];
	add.s32 	%r721, %r720, %r719;
	st.volatile.shared.u32 	[%r5], %r721;
	ld.volatile.shared.u32 	%r722, [%r5+8];
	ld.volatile.shared.u32 	%r723, [%r5];
	add.s32 	%r724, %r723, %r722;
	st.volatile.shared.u32 	[%r5], %r724;
	ld.volatile.shared.u32 	%r725, [%r5+4];
	ld.volatile.shared.u32 	%r726, [%r5];
	add.s32 	%r727, %r726, %r725;
	st.volatile.shared.u32 	[%r5], %r727;
	@%p120 bra 	$L__BB0_220;
	ld.shared.u32 	%r728, [sdata];
	st.global.u32 	[%rd2+1216], %r728;
$L__BB0_220:
	setp.gt.u32 	%p121, %r1, 511;
	add.s32 	%r729, %r4, 655360;
	mul.wide.u32 	%rd87, %r729, 4;
	add.s64 	%rd88, %rd1, %rd87;
	ld.global.u32 	%r730, [%rd88];
	add.s32 	%r731, %r6, 622592;
	mul.wide.u32 	%rd89, %r731, 4;
	add.s64 	%rd90, %rd1, %rd89;
	ld.global.u32 	%r732, [%rd90];
	add.s32 	%r733, %r732, %r730;
	st.shared.u32 	[%r5], %r733;
	bar.sync 	0;
	@%p121 bra 	$L__BB0_222;
	ld.shared.u32 	%r734, [%r5+2048];
	ld.shared.u32 	%r735, [%r5];
	add.s32 	%r736, %r735, %r734;
	st.shared.u32 	[%r5], %r736;
$L__BB0_222:
	setp.gt.u32 	%p122, %r1, 255;
	bar.sync 	0;
	@%p122 bra 	$L__BB0_224;
	ld.shared.u32 	%r737, [%r5+1024];
	ld.shared.u32 	%r738, [%r5];
	add.s32 	%r739, %r738, %r737;
	st.shared.u32 	[%r5], %r739;
$L__BB0_224:
	setp.gt.u32 	%p123, %r1, 127;
	bar.sync 	0;
	@%p123 bra 	$L__BB0_226;
	ld.shared.u32 	%r740, [%r5+512];
	ld.shared.u32 	%r741, [%r5];
	add.s32 	%r742, %r741, %r740;
	st.shared.u32 	[%r5], %r742;
$L__BB0_226:
	setp.gt.u32 	%p124, %r1, 63;
	bar.sync 	0;
	@%p124 bra 	$L__BB0_228;
	ld.shared.u32 	%r743, [%r5+256];
	ld.shared.u32 	%r744, [%r5];
	add.s32 	%r745, %r744, %r743;
	st.shared.u32 	[%r5], %r745;
$L__BB0_228:
	setp.gt.u32 	%p125, %r1, 31;
	bar.sync 	0;
	@%p125 bra 	$L__BB0_231;
	setp.ne.s32 	%p126, %r1, 0;
	ld.volatile.shared.u32 	%r746, [%r5+128];
	ld.volatile.shared.u32 	%r747, [%r5];
	add.s32 	%r748, %r747, %r746;
	st.volatile.shared.u32 	[%r5], %r748;
	ld.volatile.shared.u32 	%r749, [%r5+64];
	ld.volatile.shared.u32 	%r750, [%r5];
	add.s32 	%r751, %r750, %r749;
	st.volatile.shared.u32 	[%r5], %r751;
	ld.volatile.shared.u32 	%r752, [%r5+32];
	ld.volatile.shared.u32 	%r753, [%r5];
	add.s32 	%r754, %r753, %r752;
	st.volatile.shared.u32 	[%r5], %r754;
	ld.volatile.shared.u32 	%r755, [%r5+16];
	ld.volatile.shared.u32 	%r756, [%r5];
	add.s32 	%r757, %r756, %r755;
	st.volatile.shared.u32 	[%r5], %r757;
	ld.volatile.shared.u32 	%r758, [%r5+8];
	ld.volatile.shared.u32 	%r759, [%r5];
	add.s32 	%r760, %r759, %r758;
	st.volatile.shared.u32 	[%r5], %r760;
	ld.volatile.shared.u32 	%r761, [%r5+4];
	ld.volatile.shared.u32 	%r762, [%r5];
	add.s32 	%r763, %r762, %r761;
	st.volatile.shared.u32 	[%r5], %r763;
	@%p126 bra 	$L__BB0_231;
	ld.shared.u32 	%r764, [sdata];
	st.global.u32 	[%rd2+1280], %r764;
$L__BB0_231:
	setp.gt.u32 	%p127, %r1, 511;
	add.s32 	%r765, %r4, 688128;
	mul.wide.u32 	%rd91, %r765, 4;
	add.s64 	%rd92, %rd1, %rd91;
	ld.global.u32 	%r766, [%rd92];
	add.s32 	%r767, %r6, 655360;
	mul.wide.u32 	%rd93, %r767, 4;
	add.s64 	%rd94, %rd1, %rd93;
	ld.global.u32 	%r768, [%rd94];
	add.s32 	%r769, %r768, %r766;
	st.shared.u32 	[%r5], %r769;
	bar.sync 	0;
	@%p127 bra 	$L__BB0_233;
	ld.shared.u32 	%r770, [%r5+2048];
	ld.shared.u32 	%r771, [%r5];
	add.s32 	%r772, %r771, %r770;
	st.shared.u32 	[%r5], %r772;
$L__BB0_233:
	setp.gt.u32 	%p128, %r1, 255;
	bar.sync 	0;
	@%p128 bra 	$L__BB0_235;
	ld.shared.u32 	%r773, [%r5+1024];
	ld.shared.u32 	%r774, [%r5];
	add.s32 	%r775, %r774, %r773;
	st.shared.u32 	[%r5], %r775;
$L__BB0_235:
	setp.gt.u32 	%p129, %r1, 127;
	bar.sync 	0;
	@%p129 bra 	$L__BB0_237;
	ld.shared.u32 	%r776, [%r5+512];
	ld.shared.u32 	%r777, [%r5];
	add.s32 	%r778, %r777, %r776;
	st.shared.u32 	[%r5], %r778;
$L__BB0_237:
	setp.gt.u32 	%p130, %r1, 63;
	bar.sync 	0;
	@%p130 bra 	$L__BB0_239;
	ld.shared.u32 	%r779, [%r5+256];
	ld.shared.u32 	%r780, [%r5];
	add.s32 	%r781, %r780, %r779;
	st.shared.u32 	[%r5], %r781;
$L__BB0_239:
	setp.gt.u32 	%p131, %r1, 31;
	bar.sync 	0;
	@%p131 bra 	$L__BB0_242;
	setp.ne.s32 	%p132, %r1, 0;
	ld.volatile.shared.u32 	%r782, [%r5+128];
	ld.volatile.shared.u32 	%r783, [%r5];
	add.s32 	%r784, %r783, %r782;
	st.volatile.shared.u32 	[%r5], %r784;
	ld.volatile.shared.u32 	%r785, [%r5+64];
	ld.volatile.shared.u32 	%r786, [%r5];
	add.s32 	%r787, %r786, %r785;
	st.volatile.shared.u32 	[%r5], %r787;
	ld.volatile.shared.u32 	%r788, [%r5+32];
	ld.volatile.shared.u32 	%r789, [%r5];
	add.s32 	%r790, %r789, %r788;
	st.volatile.shared.u32 	[%r5], %r790;
	ld.volatile.shared.u32 	%r791, [%r5+16];
	ld.volatile.shared.u32 	%r792, [%r5];
	add.s32 	%r793, %r792, %r791;
	st.volatile.shared.u32 	[%r5], %r793;
	ld.volatile.shared.u32 	%r794, [%r5+8];
	ld.volatile.shared.u32 	%r795, [%r5];
	add.s32 	%r796, %r795, %r794;
	st.volatile.shared.u32 	[%r5], %r796;
	ld.volatile.shared.u32 	%r797, [%r5+4];
	ld.volatile.shared.u32 	%r798, [%r5];
	add.s32 	%r799, %r798, %r797;
	st.volatile.shared.u32 	[%r5], %r799;
	@%p132 bra 	$L__BB0_242;
	ld.shared.u32 	%r800, [sdata];
	st.global.u32 	[%rd2+1344], %r800;
$L__BB0_242:
	setp.gt.u32 	%p133, %r1, 511;
	add.s32 	%r801, %r4, 720896;
	mul.wide.u32 	%rd95, %r801, 4;
	add.s64 	%rd96, %rd1, %rd95;
	ld.global.u32 	%r802, [%rd96];
	add.s32 	%r803, %r6, 688128;
	mul.wide.u32 	%rd97, %r803, 4;
	add.s64 	%rd98, %rd1, %rd97;
	ld.global.u32 	%r804, [%rd98];
	add.s32 	%r805, %r804, %r802;
	st.shared.u32 	[%r5], %r805;
	bar.sync 	0;
	@%p133 bra 	$L__BB0_244;
	ld.shared.u32 	%r806, [%r5+2048];
	ld.shared.u32 	%r807, [%r5];
	add.s32 	%r808, %r807, %r806;
	st.shared.u32 	[%r5], %r808;
$L__BB0_244:
	setp.gt.u32 	%p134, %r1, 255;
	bar.sync 	0;
	@%p134 bra 	$L__BB0_246;
	ld.shared.u32 	%r809, [%r5+1024];
	ld.shared.u32 	%r810, [%r5];
	add.s32 	%r811, %r810, %r809;
	st.shared.u32 	[%r5], %r811;
$L__BB0_246:
	setp.gt.u32 	%p135, %r1, 127;
	bar.sync 	0;
	@%p135 bra 	$L__BB0_248;
	ld.shared.u32 	%r812, [%r5+512];
	ld.shared.u32 	%r813, [%r5];
	add.s32 	%r814, %r813, %r812;
	st.shared.u32 	[%r5], %r814;
$L__BB0_248:
	setp.gt.u32 	%p136, %r1, 63;
	bar.sync 	0;
	@%p136 bra 	$L__BB0_250;
	ld.shared.u32 	%r815, [%r5+256];
	ld.shared.u32 	%r816, [%r5];
	add.s32 	%r817, %r816, %r815;
	st.shared.u32 	[%r5], %r817;
$L__BB0_250:
	setp.gt.u32 	%p137, %r1, 31;
	bar.sync 	0;
	@%p137 bra 	$L__BB0_253;
	setp.ne.s32 	%p138, %r1, 0;
	ld.volatile.shared.u32 	%r818, [%r5+128];
	ld.volatile.shared.u32 	%r819, [%r5];
	add.s32 	%r820, %r819, %r818;
	st.volatile.shared.u32 	[%r5], %r820;
	ld.volatile.shared.u32 	%r821, [%r5+64];
	ld.volatile.shared.u32 	%r822, [%r5];
	add.s32 	%r823, %r822, %r821;
	st.volatile.shared.u32 	[%r5], %r823;
	ld.volatile.shared.u32 	%r824, [%r5+32];
	ld.volatile.shared.u32 	%r825, [%r5];
	add.s32 	%r826, %r825, %r824;
	st.volatile.shared.u32 	[%r5], %r826;
	ld.volatile.shared.u32 	%r827, [%r5+16];
	ld.volatile.shared.u32 	%r828, [%r5];
	add.s32 	%r829, %r828, %r827;
	st.volatile.shared.u32 	[%r5], %r829;
	ld.volatile.shared.u32 	%r830, [%r5+8];
	ld.volatile.shared.u32 	%r831, [%r5];
	add.s32 	%r832, %r831, %r830;
	st.volatile.shared.u32 	[%r5], %r832;
	ld.volatile.shared.u32 	%r833, [%r5+4];
	ld.volatile.shared.u32 	%r834, [%r5];
	add.s32 	%r835, %r834, %r833;
	st.volatile.shared.u32 	[%r5], %r835;
	@%p138 bra 	$L__BB0_253;
	ld.shared.u32 	%r836, [sdata];
	st.global.u32 	[%rd2+1408], %r836;
$L__BB0_253:
	setp.gt.u32 	%p139, %r1, 511;
	add.s32 	%r837, %r4, 753664;
	mul.wide.u32 	%rd99, %r837, 4;
	add.s64 	%rd100, %rd1, %rd99;
	ld.global.u32 	%r838, [%rd100];
	add.s32 	%r839, %r6, 720896;
	mul.wide.u32 	%rd101, %r839, 4;
	add.s64 	%rd102, %rd1, %rd101;
	ld.global.u32 	%r840, [%rd102];
	add.s32 	%r841, %r840, %r838;
	st.shared.u32 	[%r5], %r841;
	bar.sync 	0;
	@%p139 bra 	$L__BB0_255;
	ld.shared.u32 	%r842, [%r5+2048];
	ld.shared.u32 	%r843, [%r5];
	add.s32 	%r844, %r843, %r842;
	st.shared.u32 	[%r5], %r844;
$L__BB0_255:
	setp.gt.u32 	%p140, %r1, 255;
	bar.sync 	0;
	@%p140 bra 	$L__BB0_257;
	ld.shared.u32 	%r845, [%r5+1024];
	ld.shared.u32 	%r846, [%r5];
	add.s32 	%r847, %r846, %r845;
	st.shared.u32 	[%r5], %r847;
$L__BB0_257:
	setp.gt.u32 	%p141, %r1, 127;
	bar.sync 	0;
	@%p141 bra 	$L__BB0_259;
	ld.shared.u32 	%r848, [%r5+512];
	ld.shared.u32 	%r849, [%r5];
	add.s32 	%r850, %r849, %r848;
	st.shared.u32 	[%r5], %r850;
$L__BB0_259:
	setp.gt.u32 	%p142, %r1, 63;
	bar.sync 	0;
	@%p142 bra 	$L__BB0_261;
	ld.shared.u32 	%r851, [%r5+256];
	ld.shared.u32 	%r852, [%r5];
	add.s32 	%r853, %r852, %r851;
	st.shared.u32 	[%r5], %r853;
$L__BB0_261:
	setp.gt.u32 	%p143, %r1, 31;
	bar.sync 	0;
	@%p143 bra 	$L__BB0_264;
	setp.ne.s32 	%p144, %r1, 0;
	ld.volatile.shared.u32 	%r854, [%r5+128];
	ld.volatile.shared.u32 	%r855, [%r5];
	add.s32 	%r856, %r855, %r854;
	st.volatile.shared.u32 	[%r5], %r856;
	ld.volatile.shared.u32 	%r857, [%r5+64];
	ld.volatile.shared.u32 	%r858, [%r5];
	add.s32 	%r859, %r858, %r857;
	st.volatile.shared.u32 	[%r5], %r859;
	ld.volatile.shared.u32 	%r860, [%r5+32];
	ld.volatile.shared.u32 	%r861, [%r5];
	add.s32 	%r862, %r861, %r860;
	st.volatile.shared.u32 	[%r5], %r862;
	ld.volatile.shared.u32 	%r863, [%r5+16];
	ld.volatile.shared.u32 	%r864, [%r5];
	add.s32 	%r865, %r864, %r863;
	st.volatile.shared.u32 	[%r5], %r865;
	ld.volatile.shared.u32 	%r866, [%r5+8];
	ld.volatile.shared.u32 	%r867, [%r5];
	add.s32 	%r868, %r867, %r866;
	st.volatile.shared.u32 	[%r5], %r868;
	ld.volatile.shared.u32 	%r869, [%r5+4];
	ld.volatile.shared.u32 	%r870, [%r5];
	add.s32 	%r871, %r870, %r869;
	st.volatile.shared.u32 	[%r5], %r871;
	@%p144 bra 	$L__BB0_264;
	ld.shared.u32 	%r872, [sdata];
	st.global.u32 	[%rd2+1472], %r872;
$L__BB0_264:
	setp.gt.u32 	%p145, %r1, 511;
	add.s32 	%r873, %r4, 786432;
	mul.wide.u32 	%rd103, %r873, 4;
	add.s64 	%rd104, %rd1, %rd103;
	ld.global.u32 	%r874, [%rd104];
	add.s32 	%r875, %r6, 753664;
	mul.wide.u32 	%rd105, %r875, 4;
	add.s64 	%rd106, %rd1, %rd105;
	ld.global.u32 	%r876, [%rd106];
	add.s32 	%r877, %r876, %r874;
	st.shared.u32 	[%r5], %r877;
	bar.sync 	0;
	@%p145 bra 	$L__BB0_266;
	ld.shared.u32 	%r878, [%r5+2048];
	ld.shared.u32 	%r879, [%r5];
	add.s32 	%r880, %r879, %r878;
	st.shared.u32 	[%r5], %r880;
$L__BB0_266:
	setp.gt.u32 	%p146, %r1, 255;
	bar.sync 	0;
	@%p146 bra 	$L__BB0_268;
	ld.shared.u32 	%r881, [%r5+1024];
	ld.shared.u32 	%r882, [%r5];
	add.s32 	%r883, %r882, %r881;
	st.shared.u32 	[%r5], %r883;
$L__BB0_268:
	setp.gt.u32 	%p147, %r1, 127;
	bar.sync 	0;
	@%p147 bra 	$L__BB0_270;
	ld.shared.u32 	%r884, [%r5+512];
	ld.shared.u32 	%r885, [%r5];
	add.s32 	%r886, %r885, %r884;
	st.shared.u32 	[%r5], %r886;
$L__BB0_270:
	setp.gt.u32 	%p148, %r1, 63;
	bar.sync 	0;
	@%p148 bra 	$L__BB0_272;
	ld.shared.u32 	%r887, [%r5+256];
	ld.shared.u32 	%r888, [%r5];
	add.s32 	%r889, %r888, %r887;
	st.shared.u32 	[%r5], %r889;
$L__BB0_272:
	setp.gt.u32 	%p149, %r1, 31;
	bar.sync 	0;
	@%p149 bra 	$L__BB0_275;
	setp.ne.s32 	%p150, %r1, 0;
	ld.volatile.shared.u32 	%r890, [%r5+128];
	ld.volatile.shared.u32 	%r891, [%r5];
	add.s32 	%r892, %r891, %r890;
	st.volatile.shared.u32 	[%r5], %r892;
	ld.volatile.shared.u32 	%r893, [%r5+64];
	ld.volatile.shared.u32 	%r894, [%r5];
	add.s32 	%r895, %r894, %r893;
	st.volatile.shared.u32 	[%r5], %r895;
	ld.volatile.shared.u32 	%r896, [%r5+32];
	ld.volatile.shared.u32 	%r897, [%r5];
	add.s32 	%r898, %r897, %r896;
	st.volatile.shared.u32 	[%r5], %r898;
	ld.volatile.shared.u32 	%r899, [%r5+16];
	ld.volatile.shared.u32 	%r900, [%r5];
	add.s32 	%r901, %r900, %r899;
	st.volatile.shared.u32 	[%r5], %r901;
	ld.volatile.shared.u32 	%r902, [%r5+8];
	ld.volatile.shared.u32 	%r903, [%r5];
	add.s32 	%r904, %r903, %r902;
	st.volatile.shared.u32 	[%r5], %r904;
	ld.volatile.shared.u32 	%r905, [%r5+4];
	ld.volatile.shared.u32 	%r906, [%r5];
	add.s32 	%r907, %r906, %r905;
	st.volatile.shared.u32 	[%r5], %r907;
	@%p150 bra 	$L__BB0_275;
	ld.shared.u32 	%r908, [sdata];
	st.global.u32 	[%rd2+1536], %r908;
$L__BB0_275:
	setp.gt.u32 	%p151, %r1, 511;
	add.s32 	%r909, %r4, 819200;
	mul.wide.u32 	%rd107, %r909, 4;
	add.s64 	%rd108, %rd1, %rd107;
	ld.global.u32 	%r910, [%rd108];
	add.s32 	%r911, %r6, 786432;
	mul.wide.u32 	%rd109, %r911, 4;
	add.s64 	%rd110, %rd1, %rd109;
	ld.global.u32 	%r912, [%rd110];
	add.s32 	%r913, %r912, %r910;
	st.shared.u32 	[%r5], %r913;
	bar.sync 	0;
	@%p151 bra 	$L__BB0_277;
	ld.shared.u32 	%r914, [%r5+2048];
	ld.shared.u32 	%r915, [%r5];
	add.s32 	%r916, %r915, %r914;
	st.shared.u32 	[%r5], %r916;
$L__BB0_277:
	setp.gt.u32 	%p152, %r1, 255;
	bar.sync 	0;
	@%p152 bra 	$L__BB0_279;
	ld.shared.u32 	%r917, [%r5+1024];
	ld.shared.u32 	%r918, [%r5];
	add.s32 	%r919, %r918, %r917;
	st.shared.u32 	[%r5], %r919;
$L__BB0_279:
	setp.gt.u32 	%p153, %r1, 127;
	bar.sync 	0;
	@%p153 bra 	$L__BB0_281;
	ld.shared.u32 	%r920, [%r5+512];
	ld.shared.u32 	%r921, [%r5];
	add.s32 	%r922, %r921, %r920;
	st.shared.u32 	[%r5], %r922;
$L__BB0_281:
	setp.gt.u32 	%p154, %r1, 63;
	bar.sync 	0;
	@%p154 bra 	$L__BB0_283;
	ld.shared.u32 	%r923, [%r5+256];
	ld.shared.u32 	%r924, [%r5];
	add.s32 	%r925, %r924, %r923;
	st.shared.u32 	[%r5], %r925;
$L__BB0_283:
	setp.gt.u32 	%p155, %r1, 31;
	bar.sync 	0;
	@%p155 bra 	$L__BB0_286;
	setp.ne.s32 	%p156, %r1, 0;
	ld.volatile.shared.u32 	%r926, [%r5+128];
	ld.volatile.shared.u32 	%r927, [%r5];
	add.s32 	%r928, %r927, %r926;
	st.volatile.shared.u32 	[%r5], %r928;
	ld.volatile.shared.u32 	%r929, [%r5+64];
	ld.volatile.shared.u32 	%r930, [%r5];
	add.s32 	%r931, %r930, %r929;
	st.volatile.shared.u32 	[%r5], %r931;
	ld.volatile.shared.u32 	%r932, [%r5+32];
	ld.volatile.shared.u32 	%r933, [%r5];
	add.s32 	%r934, %r933, %r932;
	st.volatile.shared.u32 	[%r5], %r934;
	ld.volatile.shared.u32 	%r935, [%r5+16];
	ld.volatile.shared.u32 	%r936, [%r5];
	add.s32 	%r937, %r936, %r935;
	st.volatile.shared.u32 	[%r5], %r937;
	ld.volatile.shared.u32 	%r938, [%r5+8];
	ld.volatile.shared.u32 	%r939, [%r5];
	add.s32 	%r940, %r939, %r938;
	st.volatile.shared.u32 	[%r5], %r940;
	ld.volatile.shared.u32 	%r941, [%r5+4];
	ld.volatile.shared.u32 	%r942, [%r5];
	add.s32 	%r943, %r942, %r941;
	st.volatile.shared.u32 	[%r5], %r943;
	@%p156 bra 	$L__BB0_286;
	ld.shared.u32 	%r944, [sdata];
	st.global.u32 	[%rd2+1600], %r944;
$L__BB0_286:
	setp.gt.u32 	%p157, %r1, 511;
	add.s32 	%r945, %r4, 851968;
	mul.wide.u32 	%rd111, %r945, 4;
	add.s64 	%rd112, %rd1, %rd111;
	ld.global.u32 	%r946, [%rd112];
	add.s32 	%r947, %r6, 819200;
	mul.wide.u32 	%rd113, %r947, 4;
	add.s64 	%rd114, %rd1, %rd113;
	ld.global.u32 	%r948, [%rd114];
	add.s32 	%r949, %r948, %r946;
	st.shared.u32 	[%r5], %r949;
	bar.sync 	0;
	@%p157 bra 	$L__BB0_288;
	ld.shared.u32 	%r950, [%r5+2048];
	ld.shared.u32 	%r951, [%r5];
	add.s32 	%r952, %r951, %r950;
	st.shared.u32 	[%r5], %r952;
$L__BB0_288:
	setp.gt.u32 	%p158, %r1, 255;
	bar.sync 	0;
	@%p158 bra 	$L__BB0_290;
	ld.shared.u32 	%r953, [%r5+1024];
	ld.shared.u32 	%r954, [%r5];
	add.s32 	%r955, %r954, %r953;
	st.shared.u32 	[%r5], %r955;
$L__BB0_290:
	setp.gt.u32 	%p159, %r1, 127;
	bar.sync 	0;
	@%p159 bra 	$L__BB0_292;
	ld.shared.u32 	%r956, [%r5+512];
	ld.shared.u32 	%r957, [%r5];
	add.s32 	%r958, %r957, %r956;
	st.shared.u32 	[%r5], %r958;
$L__BB0_292:
	setp.gt.u32 	%p160, %r1, 63;
	bar.sync 	0;
	@%p160 bra 	$L__BB0_294;
	ld.shared.u32 	%r959, [%r5+256];
	ld.shared.u32 	%r960, [%r5];
	add.s32 	%r961, %r960, %r959;
	st.shared.u32 	[%r5], %r961;
$L__BB0_294:
	setp.gt.u32 	%p161, %r1, 31;
	bar.sync 	0;
	@%p161 bra 	$L__BB0_297;
	setp.ne.s32 	%p162, %r1, 0;
	ld.volatile.shared.u32 	%r962, [%r5+128];
	ld.volatile.shared.u32 	%r963, [%r5];
	add.s32 	%r964, %r963, %r962;
	st.volatile.shared.u32 	[%r5], %r964;
	ld.volatile.shared.u32 	%r965, [%r5+64];
	ld.volatile.shared.u32 	%r966, [%r5];
	add.s32 	%r967, %r966, %r965;
	st.volatile.shared.u32 	[%r5], %r967;
	ld.volatile.shared.u32 	%r968, [%r5+32];
	ld.volatile.shared.u32 	%r969, [%r5];
	add.s32 	%r970, %r969, %r968;
	st.volatile.shared.u32 	[%r5], %r970;
	ld.volatile.shared.u32 	%r971, [%r5+16];
	ld.volatile.shared.u32 	%r972, [%r5];
	add.s32 	%r973, %r972, %r971;
	st.volatile.shared.u32 	[%r5], %r973;
	ld.volatile.shared.u32 	%r974, [%r5+8];
	ld.volatile.shared.u32 	%r975, [%r5];
	add.s32 	%r976, %r975, %r974;
	st.volatile.shared.u32 	[%r5], %r976;
	ld.volatile.shared.u32 	%r977, [%r5+4];
	ld.volatile.shared.u32 	%r978, [%r5];
	add.s32 	%r979, %r978, %r977;
	st.volatile.shared.u32 	[%r5], %r979;
	@%p162 bra 	$L__BB0_297;
	ld.shared.u32 	%r980, [sdata];
	st.global.u32 	[%rd2+1664], %r980;
$L__BB0_297:
	setp.gt.u32 	%p163, %r1, 511;
	add.s32 	%r981, %r4, 884736;
	mul.wide.u32 	%rd115, %r981, 4;
	add.s64 	%rd116, %rd1, %rd115;
	ld.global.u32 	%r982, [%rd116];
	add.s32 	%r983, %r6, 851968;
	mul.wide.u32 	%rd117, %r983, 4;
	add.s64 	%rd118, %rd1, %rd117;
	ld.global.u32 	%r984, [%rd118];
	add.s32 	%r985, %r984, %r982;
	st.shared.u32 	[%r5], %r985;
	bar.sync 	0;
	@%p163 bra 	$L__BB0_299;
	ld.shared.u32 	%r986, [%r5+2048];
	ld.shared.u32 	%r987, [%r5];
	add.s32 	%r988, %r987, %r986;
	st.shared.u32 	[%r5], %r988;
$L__BB0_299:
	setp.gt.u32 	%p164, %r1, 255;
	bar.sync 	0;
	@%p164 bra 	$L__BB0_301;
	ld.shared.u32 	%r989, [%r5+1024];
	ld.shared.u32 	%r990, [%r5];
	add.s32 	%r991, %r990, %r989;
	st.shared.u32 	[%r5], %r991;
$L__BB0_301:
	setp.gt.u32 	%p165, %r1, 127;
	bar.sync 	0;
	@%p165 bra 	$L__BB0_303;
	ld.shared.u32 	%r992, [%r5+512];
	ld.shared.u32 	%r993, [%r5];
	add.s32 	%r994, %r993, %r992;
	st.shared.u32 	[%r5], %r994;
$L__BB0_303:
	setp.gt.u32 	%p166, %r1, 63;
	bar.sync 	0;
	@%p166 bra 	$L__BB0_305;
	ld.shared.u32 	%r995, [%r5+256];
	ld.shared.u32 	%r996, [%r5];
	add.s32 	%r997, %r996, %r995;
	st.shared.u32 	[%r5], %r997;
$L__BB0_305:
	setp.gt.u32 	%p167, %r1, 31;
	bar.sync 	0;
	@%p167 bra 	$L__BB0_308;
	setp.ne.s32 	%p168, %r1, 0;
	ld.volatile.shared.u32 	%r998, [%r5+128];
	ld.volatile.shared.u32 	%r999, [%r5];
	add.s32 	%r1000, %r999, %r998;
	st.volatile.shared.u32 	[%r5], %r1000;
	ld.volatile.shared.u32 	%r1001, [%r5+64];
	ld.volatile.shared.u32 	%r1002, [%r5];
	add.s32 	%r1003, %r1002, %r1001;
	st.volatile.shared.u32 	[%r5], %r1003;
	ld.volatile.shared.u32 	%r1004, [%r5+32];
	ld.volatile.shared.u32 	%r1005, [%r5];
	add.s32 	%r1006, %r1005, %r1004;
	st.volatile.shared.u32 	[%r5], %r1006;
	ld.volatile.shared.u32 	%r1007, [%r5+16];
	ld.volatile.shared.u32 	%r1008, [%r5];
	add.s32 	%r1009, %r1008, %r1007;
	st.volatile.shared.u32 	[%r5], %r1009;
	ld.volatile.shared.u32 	%r1010, [%r5+8];
	ld.volatile.shared.u32 	%r1011, [%r5];
	add.s32 	%r1012, %r1011, %r1010;
	st.volatile.shared.u32 	[%r5], %r1012;
	ld.volatile.shared.u32 	%r1013, [%r5+4];
	ld.volatile.shared.u32 	%r1014, [%r5];
	add.s32 	%r1015, %r1014, %r1013;
	st.volatile.shared.u32 	[%r5], %r1015;
	@%p168 bra 	$L__BB0_308;
	ld.shared.u32 	%r1016, [sdata];
	st.global.u32 	[%rd2+1728], %r1016;
$L__BB0_308:
	setp.gt.u32 	%p169, %r1, 511;
	add.s32 	%r1017, %r4, 917504;
	mul.wide.u32 	%rd119, %r1017, 4;
	add.s64 	%rd120, %rd1, %rd119;
	ld.global.u32 	%r1018, [%rd120];
	add.s32 	%r1019, %r6, 884736;
	mul.wide.u32 	%rd121, %r1019, 4;
	add.s64 	%rd122, %rd1, %rd121;
	ld.global.u32 	%r1020, [%rd122];
	add.s32 	%r1021, %r1020, %r1018;
	st.shared.u32 	[%r5], %r1021;
	bar.sync 	0;
	@%p169 bra 	$L__BB0_310;
	ld.shared.u32 	%r1022, [%r5+2048];
	ld.shared.u32 	%r1023, [%r5];
	add.s32 	%r1024, %r1023, %r1022;
	st.shared.u32 	[%r5], %r1024;
$L__BB0_310:
	setp.gt.u32 	%p170, %r1, 255;
	bar.sync 	0;
	@%p170 bra 	$L__BB0_312;
	ld.shared.u32 	%r1025, [%r5+1024];
	ld.shared.u32 	%r1026, [%r5];
	add.s32 	%r1027, %r1026, %r1025;
	st.shared.u32 	[%r5], %r1027;
$L__BB0_312:
	setp.gt.u32 	%p171, %r1, 127;
	bar.sync 	0;
	@%p171 bra 	$L__BB0_314;
	ld.shared.u32 	%r1028, [%r5+512];
	ld.shared.u32 	%r1029, [%r5];
	add.s32 	%r1030, %r1029, %r1028;
	st.shared.u32 	[%r5], %r1030;
$L__BB0_314:
	setp.gt.u32 	%p172, %r1, 63;
	bar.sync 	0;
	@%p172 bra 	$L__BB0_316;
	ld.shared.u32 	%r1031, [%r5+256];
	ld.shared.u32 	%r1032, [%r5];
	add.s32 	%r1033, %r1032, %r1031;
	st.shared.u32 	[%r5], %r1033;
$L__BB0_316:
	setp.gt.u32 	%p173, %r1, 31;
	bar.sync 	0;
	@%p173 bra 	$L__BB0_319;
	setp.ne.s32 	%p174, %r1, 0;
	ld.volatile.shared.u32 	%r1034, [%r5+128];
	ld.volatile.shared.u32 	%r1035, [%r5];
	add.s32 	%r1036, %r1035, %r1034;
	st.volatile.shared.u32 	[%r5], %r1036;
	ld.volatile.shared.u32 	%r1037, [%r5+64];
	ld.volatile.shared.u32 	%r1038, [%r5];
	add.s32 	%r1039, %r1038, %r1037;
	st.volatile.shared.u32 	[%r5], %r1039;
	ld.volatile.shared.u32 	%r1040, [%r5+32];
	ld.volatile.shared.u32 	%r1041, [%r5];
	add.s32 	%r1042, %r1041, %r1040;
	st.volatile.shared.u32 	[%r5], %r1042;
	ld.volatile.shared.u32 	%r1043, [%r5+16];
	ld.volatile.shared.u32 	%r1044, [%r5];
	add.s32 	%r1045, %r1044, %r1043;
	st.volatile.shared.u32 	[%r5], %r1045;
	ld.volatile.shared.u32 	%r1046, [%r5+8];
	ld.volatile.shared.u32 	%r1047, [%r5];
	add.s32 	%r1048, %r1047, %r1046;
	st.volatile.shared.u32 	[%r5], %r1048;
	ld.volatile.shared.u32 	%r1049, [%r5+4];
	ld.volatile.shared.u32 	%r1050, [%r5];
	add.s32 	%r1051, %r1050, %r1049;
	st.volatile.shared.u32 	[%r5], %r1051;
	@%p174 bra 	$L__BB0_319;
	ld.shared.u32 	%r1052, [sdata];
	st.global.u32 	[%rd2+1792], %r1052;
$L__BB0_319:
	setp.gt.u32 	%p175, %r1, 511;
	add.s32 	%r1053, %r4, 950272;
	mul.wide.u32 	%rd123, %r1053, 4;
	add.s64 	%rd124, %rd1, %rd123;
	ld.global.u32 	%r1054, [%rd124];
	add.s32 	%r1055, %r6, 917504;
	mul.wide.u32 	%rd125, %r1055, 4;
	add.s64 	%rd126, %rd1, %rd125;
	ld.global.u32 	%r1056, [%rd126];
	add.s32 	%r1057, %r1056, %r1054;
	st.shared.u32 	[%r5], %r1057;
	bar.sync 	0;
	@%p175 bra 	$L__BB0_321;
	ld.shared.u32 	%r1058, [%r5+2048];
	ld.shared.u32 	%r1059, [%r5];
	add.s32 	%r1060, %r1059, %r1058;
	st.shared.u32 	[%r5], %r1060;
$L__BB0_321:
	setp.gt.u32 	%p176, %r1, 255;
	bar.sync 	0;
	@%p176 bra 	$L__BB0_323;
	ld.shared.u32 	%r1061, [%r5+1024];
	ld.shared.u32 	%r1062, [%r5];
	add.s32 	%r1063, %r1062, %r1061;
	st.shared.u32 	[%r5], %r1063;
$L__BB0_323:
	setp.gt.u32 	%p177, %r1, 127;
	bar.sync 	0;
	@%p177 bra 	$L__BB0_325;
	ld.shared.u32 	%r1064, [%r5+512];
	ld.shared.u32 	%r1065, [%r5];
	add.s32 	%r1066, %r1065, %r1064;
	st.shared.u32 	[%r5], %r1066;
$L__BB0_325:
	setp.gt.u32 	%p178, %r1, 63;
	bar.sync 	0;
	@%p178 bra 	$L__BB0_327;
	ld.shared.u32 	%r1067, [%r5+256];
	ld.shared.u32 	%r1068, [%r5];
	add.s32 	%r1069, %r1068, %r1067;
	st.shared.u32 	[%r5], %r1069;
$L__BB0_327:
	setp.gt.u32 	%p179, %r1, 31;
	bar.sync 	0;
	@%p179 bra 	$L__BB0_330;
	setp.ne.s32 	%p180, %r1, 0;
	ld.volatile.shared.u32 	%r1070, [%r5+128];
	ld.volatile.shared.u32 	%r1071, [%r5];
	add.s32 	%r1072, %r1071, %r1070;
	st.volatile.shared.u32 	[%r5], %r1072;
	ld.volatile.shared.u32 	%r1073, [%r5+64];
	ld.volatile.shared.u32 	%r1074, [%r5];
	add.s32 	%r1075, %r1074, %r1073;
	st.volatile.shared.u32 	[%r5], %r1075;
	ld.volatile.shared.u32 	%r1076, [%r5+32];
	ld.volatile.shared.u32 	%r1077, [%r5];
	add.s32 	%r1078, %r1077, %r1076;
	st.volatile.shared.u32 	[%r5], %r1078;
	ld.volatile.shared.u32 	%r1079, [%r5+16];
	ld.volatile.shared.u32 	%r1080, [%r5];
	add.s32 	%r1081, %r1080, %r1079;
	st.volatile.shared.u32 	[%r5], %r1081;
	ld.volatile.shared.u32 	%r1082, [%r5+8];
	ld.volatile.shared.u32 	%r1083, [%r5];
	add.s32 	%r1084, %r1083, %r1082;
	st.volatile.shared.u32 	[%r5], %r1084;
	ld.volatile.shared.u32 	%r1085, [%r5+4];
	ld.volatile.shared.u32 	%r1086, [%r5];
	add.s32 	%r1087, %r1086, %r1085;
	st.volatile.shared.u32 	[%r5], %r1087;
	@%p180 bra 	$L__BB0_330;
	ld.shared.u32 	%r1088, [sdata];
	st.global.u32 	[%rd2+1856], %r1088;
$L__BB0_330:
	setp.gt.u32 	%p181, %r1, 511;
	add.s32 	%r1089, %r4, 983040;
	mul.wide.u32 	%rd127, %r1089, 4;
	add.s64 	%rd128, %rd1, %rd127;
	ld.global.u32 	%r1090, [%rd128];
	add.s32 	%r1091, %r6, 950272;
	mul.wide.u32 	%rd129, %r1091, 4;
	add.s64 	%rd130, %rd1, %rd129;
	ld.global.u32 	%r1092, [%rd130];
	add.s32 	%r1093, %r1092, %r1090;
	st.shared.u32 	[%r5], %r1093;
	bar.sync 	0;
	@%p181 bra 	$L__BB0_332;
	ld.shared.u32 	%r1094, [%r5+2048];
	ld.shared.u32 	%r1095, [%r5];
	add.s32 	%r1096, %r1095, %r1094;
	st.shared.u32 	[%r5], %r1096;
$L__BB0_332:
	setp.gt.u32 	%p182, %r1, 255;
	bar.sync 	0;
	@%p182 bra 	$L__BB0_334;
	ld.shared.u32 	%r1097, [%r5+1024];
	ld.shared.u32 	%r1098, [%r5];
	add.s32 	%r1099, %r1098, %r1097;
	st.shared.u32 	[%r5], %r1099;
$L__BB0_334:
	setp.gt.u32 	%p183, %r1, 127;
	bar.sync 	0;
	@%p183 bra 	$L__BB0_336;
	ld.shared.u32 	%r1100, [%r5+512];
	ld.shared.u32 	%r1101, [%r5];
	add.s32 	%r1102, %r1101, %r1100;
	st.shared.u32 	[%r5], %r1102;
$L__BB0_336:
	setp.gt.u32 	%p184, %r1, 63;
	bar.sync 	0;
	@%p184 bra 	$L__BB0_338;
	ld.shared.u32 	%r1103, [%r5+256];
	ld.shared.u32 	%r1104, [%r5];
	add.s32 	%r1105, %r1104, %r1103;
	st.shared.u32 	[%r5], %r1105;
$L__BB0_338:
	setp.gt.u32 	%p185, %r1, 31;
	bar.sync 	0;
	@%p185 bra 	$L__BB0_341;
	setp.ne.s32 	%p186, %r1, 0;
	ld.volatile.shared.u32 	%r1106, [%r5+128];
	ld.volatile.shared.u32 	%r1107, [%r5];
	add.s32 	%r1108, %r1107, %r1106;
	st.volatile.shared.u32 	[%r5], %r1108;
	ld.volatile.shared.u32 	%r1109, [%r5+64];
	ld.volatile.shared.u32 	%r1110, [%r5];
	add.s32 	%r1111, %r1110, %r1109;
	st.volatile.shared.u32 	[%r5], %r1111;
	ld.volatile.shared.u32 	%r1112, [%r5+32];
	ld.volatile.shared.u32 	%r1113, [%r5];
	add.s32 	%r1114, %r1113, %r1112;
	st.volatile.shared.u32 	[%r5], %r1114;
	ld.volatile.shared.u32 	%r1115, [%r5+16];
	ld.volatile.shared.u32 	%r1116, [%r5];
	add.s32 	%r1117, %r1116, %r1115;
	st.volatile.shared.u32 	[%r5], %r1117;
	ld.volatile.shared.u32 	%r1118, [%r5+8];
	ld.volatile.shared.u32 	%r1119, [%r5];
	add.s32 	%r1120, %r1119, %r1118;
	st.volatile.shared.u32 	[%r5], %r1120;
	ld.volatile.shared.u32 	%r1121, [%r5+4];
	ld.volatile.shared.u32 	%r1122, [%r5];
	add.s32 	%r1123, %r1122, %r1121;
	st.volatile.shared.u32 	[%r5], %r1123;
	@%p186 bra 	$L__BB0_341;
	ld.shared.u32 	%r1124, [sdata];
	st.global.u32 	[%rd2+1920], %r1124;
$L__BB0_341:
	setp.gt.u32 	%p187, %r1, 511;
	add.s32 	%r1125, %r4, 1015808;
	mul.wide.u32 	%rd131, %r1125, 4;
	add.s64 	%rd132, %rd1, %rd131;
	ld.global.u32 	%r1126, [%rd132];
	add.s32 	%r1127, %r6, 983040;
	mul.wide.u32 	%rd133, %r1127, 4;
	add.s64 	%rd134, %rd1, %rd133;
	ld.global.u32 	%r1128, [%rd134];
	add.s32 	%r1129, %r1128, %r1126;
	st.shared.u32 	[%r5], %r1129;
	bar.sync 	0;
	@%p187 bra 	$L__BB0_343;
	ld.shared.u32 	%r1130, [%r5+2048];
	ld.shared.u32 	%r1131, [%r5];
	add.s32 	%r1132, %r1131, %r1130;
	st.shared.u32 	[%r5], %r1132;
$L__BB0_343:
	setp.gt.u32 	%p188, %r1, 255;
	bar.sync 	0;
	@%p188 bra 	$L__BB0_345;
	ld.shared.u32 	%r1133, [%r5+1024];
	ld.shared.u32 	%r1134, [%r5];
	add.s32 	%r1135, %r1134, %r1133;
	st.shared.u32 	[%r5], %r1135;
$L__BB0_345:
	setp.gt.u32 	%p189, %r1, 127;
	bar.sync 	0;
	@%p189 bra 	$L__BB0_347;
	ld.shared.u32 	%r1136, [%r5+512];
	ld.shared.u32 	%r1137, [%r5];
	add.s32 	%r1138, %r1137, %r1136;
	st.shared.u32 	[%r5], %r1138;
$L__BB0_347:
	setp.gt.u32 	%p190, %r1, 63;
	bar.sync 	0;
	@%p190 bra 	$L__BB0_349;
	ld.shared.u32 	%r1139, [%r5+256];
	ld.shared.u32 	%r1140, [%r5];
	add.s32 	%r1141, %r1140, %r1139;
	st.shared.u32 	[%r5], %r1141;
$L__BB0_349:
	setp.gt.u32 	%p191, %r1, 31;
	bar.sync 	0;
	@%p191 bra 	$L__BB0_352;
	setp.ne.s32 	%p192, %r1, 0;
	ld.volatile.shared.u32 	%r1142, [%r5+128];
	ld.volatile.shared.u32 	%r1143, [%r5];
	add.s32 	%r1144, %r1143, %r1142;
	st.volatile.shared.u32 	[%r5], %r1144;
	ld.volatile.shared.u32 	%r1145, [%r5+64];
	ld.volatile.shared.u32 	%r1146, [%r5];
	add.s32 	%r1147, %r1146, %r1145;
	st.volatile.shared.u32 	[%r5], %r1147;
	ld.volatile.shared.u32 	%r1148, [%r5+32];
	ld.volatile.shared.u32 	%r1149, [%r5];
	add.s32 	%r1150, %r1149, %r1148;
	st.volatile.shared.u32 	[%r5], %r1150;
	ld.volatile.shared.u32 	%r1151, [%r5+16];
	ld.volatile.shared.u32 	%r1152, [%r5];
	add.s32 	%r1153, %r1152, %r1151;
	st.volatile.shared.u32 	[%r5], %r1153;
	ld.volatile.shared.u32 	%r1154, [%r5+8];
	ld.volatile.shared.u32 	%r1155, [%r5];
	add.s32 	%r1156, %r1155, %r1154;
	st.volatile.shared.u32 	[%r5], %r1156;
	ld.volatile.shared.u32 	%r1157, [%r5+4];
	ld.volatile.shared.u32 	%r1158, [%r5];
	add.s32 	%r1159, %r1158, %r1157;
	st.volatile.shared.u32 	[%r5], %r1159;
	@%p192 bra 	$L__BB0_352;
	ld.shared.u32 	%r1160, [sdata];
	st.global.u32 	[%rd2+1984], %r1160;
$L__BB0_352:
	ret;

}


// ===== COMPILED SASS (sm_100) =====

	.target	sm_100

	.elftype	@"ET_EXEC"


//--------------------- .note.nv.tkinfo           --------------------------
	.section	.note.nv.tkinfo,"",@"SHT_NOTE"
	.sectionflags	@"SHF_NOTE_NV_TKINFO"
	.tkinfo
        /*0018*/ 	.word	0x00000002
        /*0030*/ 	.string	""
        /*0030*/ 	.string	"ptxas"
        /*0030*/ 	.string	"Cuda compilation tools, release 13.0, V13.0.88"
        /*0030*/ 	.string	"Build cuda_13.0.r13.0/compiler.36424714_0"
        /*0030*/ 	.string	"-arch sm_100 -m 64 "



//--------------------- .note.nv.cuinfo           --------------------------
	.section	.note.nv.cuinfo,"",@"SHT_NOTE"
	.sectionflags	@"SHF_NOTE_NV_CUINFO"
        /*0018*/ 	.short	0x0002
        /*001a*/ 	.short	0x0064
        /*001c*/ 	.short	0x0082
	.zero		2


//--------------------- .nv.info                  --------------------------
	.section	.nv.info,"",@"SHT_CUDA_INFO"
	.align	4


	//----- nvinfo : EIATTR_REGCOUNT
	.align		4
        /*0000*/ 	.byte	0x04, 0x2f
        /*0002*/ 	.short	(.L_1 - .L_0)
	.align		4
.L_0:
        /*0004*/ 	.word	index@(_Z6reduceILj1024EEvPiS0_)
        /*0008*/ 	.word	0x00000018


	//----- nvinfo : EIATTR_FRAME_SIZE
	.align		4
.L_1:
        /*000c*/ 	.byte	0x04, 0x11
        /*000e*/ 	.short	(.L_3 - .L_2)
	.align		4
.L_2:
        /*0010*/ 	.word	index@(_Z6reduceILj1024EEvPiS0_)
        /*0014*/ 	.word	0x00000000


	//----- nvinfo : EIATTR_MIN_STACK_SIZE
	.align		4
.L_3:
        /*0018*/ 	.byte	0x04, 0x12
        /*001a*/ 	.short	(.L_5 - .L_4)
	.align		4
.L_4:
        /*001c*/ 	.word	index@(_Z6reduceILj1024EEvPiS0_)
        /*0020*/ 	.word	0x00000000
.L_5:


//--------------------- .nv.compat                --------------------------
	.section	.nv.compat,"",@"SHT_CUDA_COMPAT_INFO"
	.align	4
        /*0000*/ 	.byte	0x02, 0x09, 0x00, 0x00, 0x02, 0x02, 0x01, 0x00, 0x02, 0x05, 0x05, 0x00, 0x03, 0x07, 0x01, 0x01
        /*0010*/ 	.byte	0x02, 0x03, 0x00, 0x00, 0x02, 0x06, 0x01, 0x00, 0x04, 0x0b, 0x08, 0x00, 0x09, 0x00, 0x00, 0x00
        /*0020*/ 	.byte	0x00, 0x00, 0x00, 0x00


//--------------------- .nv.info._Z6reduceILj1024EEvPiS0_ --------------------------
	.section	.nv.info._Z6reduceILj1024EEvPiS0_,"",@"SHT_CUDA_INFO"
	.sectionflags	@""
	.align	4


	//----- nvinfo : EIATTR_CUDA_API_VERSION
	.align		4
        /*0000*/ 	.byte	0x04, 0x37
        /*0002*/ 	.short	(.L_7 - .L_6)
.L_6:
        /*0004*/ 	.word	0x00000082


	//----- nvinfo : EIATTR_KPARAM_INFO
	.align		4
.L_7:
        /*0008*/ 	.byte	0x04, 0x17
        /*000a*/ 	.short	(.L_9 - .L_8)
.L_8:
        /*000c*/ 	.word	0x00000000
        /*0010*/ 	.short	0x0001
        /*0012*/ 	.short	0x0008
        /*0014*/ 	.byte	0x00, 0xf5, 0x21, 0x00


	//----- nvinfo : EIATTR_KPARAM_INFO
	.align		4
.L_9:
        /*0018*/ 	.byte	0x04, 0x17
        /*001a*/ 	.short	(.L_11 - .L_10)
.L_10:
        /*001c*/ 	.word	0x00000000
        /*0020*/ 	.short	0x0000
        /*0022*/ 	.short	0x0000
        /*0024*/ 	.byte	0x00, 0xf5, 0x21, 0x00


	//----- nvinfo : EIATTR_SPARSE_MMA_MASK
	.align		4
.L_11:
        /*0028*/ 	.byte	0x03, 0x50
        /*002a*/ 	.short	0x0000


	//----- nvinfo : EIATTR_MAXREG_COUNT
	.align		4
        /*002c*/ 	.byte	0x03, 0x1b
        /*002e*/ 	.short	0x00ff


	//----- nvinfo : EIATTR_NUM_BARRIERS
	.align		4
        /*0030*/ 	.byte	0x02, 0x4c
        /*0032*/ 	.byte	0x01
	.zero		1


	//----- nvinfo : EIATTR_MERCURY_ISA_VERSION
	.align		4
        /*0034*/ 	.byte	0x03, 0x5f
        /*0036*/ 	.short	0x0101


	//----- nvinfo : EIATTR_VRC_CTA_INIT_COUNT
	.align		4
        /*0038*/ 	.byte	0x02, 0x4a
	.zero		1
	.zero		1


	//----- nvinfo : EIATTR_EXIT_INSTR_OFFSETS
	.align		4
        /*003c*/ 	.byte	0x04, 0x1c
        /*003e*/ 	.short	(.L_13 - .L_12)


	//   ....[0]....
.L_12:
        /*0040*/ 	.word	0x00007540


	//   ....[1]....
        /*0044*/ 	.word	0x000076e0


	//   ....[2]....
        /*0048*/ 	.word	0x00007710


	//----- nvinfo : EIATTR_CRS_STACK_SIZE
	.align		4
.L_13:
        /*004c*/ 	.byte	0x04, 0x1e
        /*004e*/ 	.short	(.L_15 - .L_14)
.L_14:
        /*0050*/ 	.word	0x00000000


	//----- nvinfo : EIATTR_CBANK_PARAM_SIZE
	.align		4
.L_15:
        /*0054*/ 	.byte	0x03, 0x19
        /*0056*/ 	.short	0x0010


	//----- nvinfo : EIATTR_PARAM_CBANK
	.align		4
        /*0058*/ 	.byte	0x04, 0x0a
        /*005a*/ 	.short	(.L_17 - .L_16)
	.align		4
.L_16:
        /*005c*/ 	.word	index@(.nv.constant0._Z6reduceILj1024EEvPiS0_)
        /*0060*/ 	.short	0x0380
        /*0062*/ 	.short	0x0010


	//----- nvinfo : EIATTR_SW_WAR
	.align		4
.L_17:
        /*0064*/ 	.byte	0x04, 0x36
        /*0066*/ 	.short	(.L_19 - .L_18)
.L_18:
        /*0068*/ 	.word	0x00000008
.L_19:


//--------------------- .nv.callgraph             --------------------------
	.section	.nv.callgraph,"",@"SHT_CUDA_CALLGRAPH"
	.align	4
	.sectionentsize	8
	.align		4
        /*0000*/ 	.word	0x00000000
	.align		4
        /*0004*/ 	.word	0xffffffff
	.align		4
        /*0008*/ 	.word	0x00000000
	.align		4
        /*000c*/ 	.word	0xfffffffe
	.align		4
        /*0010*/ 	.word	0x00000000
	.align		4
        /*0014*/ 	.word	0xfffffffd
	.align		4
        /*0018*/ 	.word	0x00000000
	.align		4
        /*001c*/ 	.word	0xfffffffc


//--------------------- .text._Z6reduceILj1024EEvPiS0_ --------------------------
	.section	.text._Z6reduceILj1024EEvPiS0_,"ax",@progbits
	.align	128
        .global         _Z6reduceILj1024EEvPiS0_
        .type           _Z6reduceILj1024EEvPiS0_,@function
        .size           _Z6reduceILj1024EEvPiS0_,(.L_x_63 - _Z6reduceILj1024EEvPiS0_)
        .other          _Z6reduceILj1024EEvPiS0_,@"STO_CUDA_ENTRY STV_DEFAULT"
_Z6reduceILj1024EEvPiS0_:
.text._Z6reduceILj1024EEvPiS0_:
[----:B------:R-:W-:Y:S01]  /*0000*/  LDC R1, c[0x0][0x37c] ;  /* 0x0000df00ff017b82 */ /* 0x000fe20000000800 */
[----:B------:R-:W0:Y:S01]  /*0010*/  S2R R4, SR_CTAID.X ;  /* 0x0000000000047919 */ /* 0x000e220000002500 */
[----:B------:R-:W0:Y:S06]  /*0020*/  LDCU UR8, c[0x0][0x360] ;  /* 0x00006c00ff0877ac */ /* 0x000e2c0008000800 */
[----:B------:R-:W1:Y:S01]  /*0030*/  LDC.64 R2, c[0x0][0x380] ;  /* 0x0000e000ff027b82 */ /* 0x000e620000000a00 */
[----:B------:R-:W2:Y:S01]  /*0040*/  S2R R6, SR_TID.X ;  /* 0x0000000000067919 */ /* 0x000ea20000002100 */
[----:B------:R-:W3:Y:S01]  /*0050*/  LDCU.64 UR6, c[0x0][0x358] ;  /* 0x00006b00ff0677ac */ /* 0x000ee20008000a00 */
[----:B0-----:R-:W-:-:S05]  /*0060*/  IMAD R9, R4, UR8, RZ ;  /* 0x0000000804097c24 */ /* 0x001fca000f8e02ff */
[----:B--2---:R-:W-:-:S05]  /*0070*/  LEA R9, R9, R6, 0x1 ;  /* 0x0000000609097211 */ /* 0x004fca00078e08ff */
[C---:B------:R-:W-:Y:S02]  /*0080*/  VIADD R13, R9.reuse, UR8 ;  /* 0x00000008090d7c36 */ /* 0x040fe40008000000 */
[----:B-1----:R-:W-:-:S04]  /*0090*/  IMAD.WIDE.U32 R10, R9, 0x4, R2 ;  /* 0x00000004090a7825 */ /* 0x002fc800078e0002 */
[----:B------:R-:W-:Y:S02]  /*00a0*/  IMAD.WIDE.U32 R12, R13, 0x4, R2 ;  /* 0x000000040d0c7825 */ /* 0x000fe400078e0002 */
[----:B---3--:R-:W2:Y:S04]  /*00b0*/  LDG.E R10, desc[UR6][R10.64] ;  /* 0x000000060a0a7981 */ /* 0x008ea8000c1e1900 */
[----:B------:R-:W2:Y:S01]  /*00c0*/  LDG.E R13, desc[UR6][R12.64] ;  /* 0x000000060c0d7981 */ /* 0x000ea2000c1e1900 */
[----:B------:R-:W0:Y:S01]  /*00d0*/  S2UR UR5, SR_CgaCtaId ;  /* 0x00000000000579c3 */ /* 0x000e220000008800 */
[----:B------:R-:W-:Y:S01]  /*00e0*/  UMOV UR4, 0x400 ;  /* 0x0000040000047882 */ /* 0x000fe20000000000 */
[C---:B------:R-:W-:Y:S01]  /*00f0*/  ISETP.GT.U32.AND P0, PT, R6.reuse, 0x1ff, PT ;  /* 0x000001ff0600780c */ /* 0x040fe20003f04070 */
[----:B------:R-:W-:Y:S01]  /*0100*/  BSSY.RECONVERGENT B0, `(.L_x_0) ;  /* 0x0000040000007945 */ /* 0x000fe20003800200 */
[----:B------:R-:W-:-:S02]  /*0110*/  ISETP.GT.U32.AND P1, PT, R6, 0xff, PT ;  /* 0x000000ff0600780c */ /* 0x000fc40003f24070 */
[C---:B------:R-:W-:Y:S02]  /*0120*/  ISETP.GT.U32.AND P2, PT, R6.reuse, 0x7f, PT ;  /* 0x0000007f0600780c */ /* 0x040fe40003f44070 */
[C---:B------:R-:W-:Y:S02]  /*0130*/  ISETP.GT.U32.AND P3, PT, R6.reuse, 0x3f, PT ;  /* 0x0000003f0600780c */ /* 0x040fe40003f64070 */
[----:B------:R-:W-:Y:S02]  /*0140*/  ISETP.GT.U32.AND P4, PT, R6, 0x1f, PT ;  /* 0x0000001f0600780c */ /* 0x000fe40003f84070 */
[----:B------:R-:W-:Y:S01]  /*0150*/  IADD3 R17, PT, PT, R9, 0x8000, RZ ;  /* 0x0000800009117810 */ /* 0x000fe20007ffe0ff */
[----:B0-----:R-:W-:-:S06]  /*0160*/  ULEA UR4, UR5, UR4, 0x18 ;  /* 0x0000000405047291 */ /* 0x001fcc000f8ec0ff */
[----:B------:R-:W-:Y:S02]  /*0170*/  LEA R0, R6, UR4, 0x2 ;  /* 0x0000000406007c11 */ /* 0x000fe4000f8e10ff */
[----:B--2---:R-:W-:-:S05]  /*0180*/  IADD3 R5, PT, PT, R10, R13, RZ ;  /* 0x0000000d0a057210 */ /* 0x004fca0007ffe0ff */
[----:B------:R-:W-:Y:S01]  /*0190*/  STS [R0], R5 ;  /* 0x0000000500007388 */ /* 0x000fe20000000800 */
[----:B------:R-:W-:Y:S06]  /*01a0*/  BAR.SYNC.DEFER_BLOCKING 0x0 ;  /* 0x0000000000007b1d */ /* 0x000fec0000010000 */
[----:B------:R-:W-:Y:S04]  /*01b0*/  @!P0 LDS R7, [R0+0x800] ;  /* 0x0008000000078984 */ /* 0x000fe80000000800 */
[----:B------:R-:W0:Y:S02]  /*01c0*/  @!P0 LDS R8, [R0] ;  /* 0x0000000000088984 */ /* 0x000e240000000800 */
[----:B0-----:R-:W-:-:S05]  /*01d0*/  @!P0 IMAD.IADD R7, R7, 0x1, R8 ;  /* 0x0000000107078824 */ /* 0x001fca00078e0208 */
[----:B------:R-:W-:Y:S01]  /*01e0*/  @!P0 STS [R0], R7 ;  /* 0x0000000700008388 */ /* 0x000fe20000000800 */
[----:B------:R-:W-:Y:S06]  /*01f0*/  BAR.SYNC.DEFER_BLOCKING 0x0 ;  /* 0x0000000000007b1d */ /* 0x000fec0000010000 */
[----:B------:R-:W-:Y:S04]  /*0200*/  @!P1 LDS R8, [R0+0x400] ;  /* 0x0004000000089984 */ /* 0x000fe80000000800 */
[----:B------:R-:W0:Y:S02]  /*0210*/  @!P1 LDS R11, [R0] ;  /* 0x00000000000b9984 */ /* 0x000e240000000800 */
[----:B0-----:R-:W-:-:S05]  /*0220*/  @!P1 IADD3 R5, PT, PT, R8, R11, RZ ;  /* 0x0000000b08059210 */ /* 0x001fca0007ffe0ff */
[----:B------:R-:W-:Y:S01]  /*0230*/  @!P1 STS [R0], R5 ;  /* 0x0000000500009388 */ /* 0x000fe20000000800 */
[----:B------:R-:W-:Y:S06]  /*0240*/  BAR.SYNC.DEFER_BLOCKING 0x0 ;  /* 0x0000000000007b1d */ /* 0x000fec0000010000 */
[----:B------:R-:W-:Y:S04]  /*0250*/  @!P2 LDS R8, [R0+0x200] ;  /* 0x000200000008a984 */ /* 0x000fe80000000800 */
[----:B------:R-:W0:Y:S02]  /*0260*/  @!P2 LDS R11, [R0] ;  /* 0x00000000000ba984 */ /* 0x000e240000000800 */
[----:B0-----:R-:W-:-:S02]  /*0270*/  @!P2 IMAD.IADD R13, R8, 0x1, R11 ;  /* 0x00000001080da824 */ /* 0x001fc400078e020b */
[----:B------:R-:W0:Y:S03]  /*0280*/  LDC.64 R10, c[0x0][0x388] ;  /* 0x0000e200ff0a7b82 */ /* 0x000e260000000a00 */
[----:B------:R-:W-:Y:S05]  /*0290*/  @!P2 STS [R0], R13 ;  /* 0x0000000d0000a388 */ /* 0x000fea0000000800 */
[----:B------:R-:W-:Y:S01]  /*02a0*/  BAR.SYNC.DEFER_BLOCKING 0x0 ;  /* 0x0000000000007b1d */ /* 0x000fe20000010000 */
[----:B0-----:R-:W-:-:S04]  /*02b0*/  IMAD.WIDE.U32 R4, R4, 0x4, R10 ;  /* 0x0000000404047825 */ /* 0x001fc800078e000a */
[----:B------:R-:W-:Y:S01]  /*02c0*/  IMAD.WIDE.U32 R10, R17, 0x4, R2 ;  /* 0x00000004110a7825 */ /* 0x000fe200078e0002 */
[----:B------:R-:W-:Y:S04]  /*02d0*/  @!P3 LDS R7, [R0+0x100] ;  /* 0x000100000007b984 */ /* 0x000fe80000000800 */
[----:B------:R-:W0:Y:S02]  /*02e0*/  @!P3 LDS R8, [R0] ;  /* 0x000000000008b984 */ /* 0x000e240000000800 */
[----:B0-----:R-:W-:Y:S01]  /*02f0*/  @!P3 IMAD.IADD R15, R7, 0x1, R8 ;  /* 0x00000001070fb824 */ /* 0x001fe200078e0208 */
[----:B------:R-:W-:-:S04]  /*0300*/  IADD3 R7, PT, PT, R17, UR8, RZ ;  /* 0x0000000811077c10 */ /* 0x000fc8000fffe0ff */
[----:B------:R0:W-:Y:S01]  /*0310*/  @!P3 STS [R0], R15 ;  /* 0x0000000f0000b388 */ /* 0x0001e20000000800 */
[----:B------:R-:W-:Y:S01]  /*0320*/  IMAD.WIDE.U32 R12, R7, 0x4, R2 ;  /* 0x00000004070c7825 */ /* 0x000fe200078e0002 */
[----:B------:R-:W-:Y:S06]  /*0330*/  BAR.SYNC.DEFER_BLOCKING 0x0 ;  /* 0x0000000000007b1d */ /* 0x000fec0000010000 */
[----:B------:R-:W-:Y:S05]  /*0340*/  @P4 BRA `(.L_x_1) ;  /* 0x00000000006c4947 */ /* 0x000fea0003800000 */
[----:B------:R-:W-:Y:S01]  /*0350*/  LDS R8, [R0+0x80] ;  /* 0x0000800000087984 */ /* 0x000fe20000000800 */
[----:B------:R-:W-:-:S03]  /*0360*/  ISETP.NE.AND P5, PT, R6, RZ, PT ;  /* 0x000000ff0600720c */ /* 0x000fc60003fa5270 */
[----:B0-----:R-:W0:Y:S02]  /*0370*/  LDS R15, [R0] ;  /* 0x00000000000f7984 */ /* 0x001e240000000800 */
[----:B0-----:R-:W-:-:S05]  /*0380*/  IMAD.IADD R15, R8, 0x1, R15 ;  /* 0x00000001080f7824 */ /* 0x001fca00078e020f */
[----:B------:R-:W-:Y:S04]  /*0390*/  STS [R0], R15 ;  /* 0x0000000f00007388 */ /* 0x000fe80000000800 */
[----:B------:R-:W-:Y:S04]  /*03a0*/  LDS R8, [R0+0x40] ;  /* 0x0000400000087984 */ /* 0x000fe80000000800 */
[----:B------:R-:W0:Y:S02]  /*03b0*/  LDS R17, [R0] ;  /* 0x0000000000117984 */ /* 0x000e240000000800 */
[----:B0-----:R-:W-:-:S05]  /*03c0*/  IADD3 R17, PT, PT, R8, R17, RZ ;  /* 0x0000001108117210 */ /* 0x001fca0007ffe0ff */
[----:B------:R-:W-:Y:S04]  /*03d0*/  STS [R0], R17 ;  /* 0x0000001100007388 */ /* 0x000fe80000000800 */
[----:B------:R-:W-:Y:S04]  /*03e0*/  LDS R8, [R0+0x20] ;  /* 0x0000200000087984 */ /* 0x000fe80000000800 */
[----:B------:R-:W0:Y:S02]  /*03f0*/  LDS R19, [R0] ;  /* 0x0000000000137984 */ /* 0x000e240000000800 */
        /* <DEDUP_REMOVED lines=14> */
[----:B------:R-:W0:Y:S04]  /*04e0*/  @!P5 LDS R19, [UR4] ;  /* 0x00000004ff13d984 */ /* 0x000e280008000800 */
[----:B0-----:R1:W-:Y:S02]  /*04f0*/  @!P5 STG.E desc[UR6][R4.64], R19 ;  /* 0x000000130400d986 */ /* 0x0013e4000c101906 */
.L_x_1:
[----:B------:R-:W-:Y:S05]  /*0500*/  BSYNC.RECONVERGENT B0 ;  /* 0x0000000000007941 */ /* 0x000fea0003800200 */
.L_x_0:
[----:B------:R-:W0:Y:S04]  /*0510*/  LDG.E R10, desc[UR6][R10.64] ;  /* 0x000000060a0a7981 */ /* 0x000e28000c1e1900 */
[----:B------:R-:W0:Y:S01]  /*0520*/  LDG.E R13, desc[UR6][R12.64] ;  /* 0x000000060c0d7981 */ /* 0x000e22000c1e1900 */
[----:B------:R-:W-:Y:S01]  /*0530*/  IADD3 R21, PT, PT, R7, 0x8000, RZ ;  /* 0x0000800007157810 */ /* 0x000fe20007ffe0ff */
[----:B-1----:R-:W-:Y:S01]  /*0540*/  VIADD R19, R9, 0x10000 ;  /* 0x0001000009137836 */ /* 0x002fe20000000000 */
[----:B------:R-:W-:Y:S01]  /*0550*/  BSSY.RECONVERGENT B0, `(.L_x_2) ;  /* 0x0000036000007945 */ /* 0x000fe20003800200 */
[----:B0-----:R-:W-:-:S05]  /*0560*/  IMAD.IADD R15, R10, 0x1, R13 ;  /* 0x000000010a0f7824 */ /* 0x001fca00078e020d */
[----:B------:R-:W-:Y:S01]  /*0570*/  STS [R0], R15 ;  /* 0x0000000f00007388 */ /* 0x000fe20000000800 */
        /* <DEDUP_REMOVED lines=8> */
[----:B0-----:R-:W-:-:S05]  /*0600*/  @!P1 IMAD.IADD R11, R8, 0x1, R11 ;  /* 0x00000001080b9824 */ /* 0x001fca00078e020b */
[----:B------:R0:W-:Y:S01]  /*0610*/  @!P1 STS [R0], R11 ;  /* 0x0000000b00009388 */ /* 0x0001e20000000800 */
[----:B------:R-:W-:Y:S01]  /*0620*/  BAR.SYNC.DEFER_BLOCKING 0x0 ;  /* 0x0000000000007b1d */ /* 0x000fe20000010000 */
[----:B0-----:R-:W-:-:S05]  /*0630*/  IMAD.WIDE.U32 R10, R19, 0x4, R2 ;  /* 0x00000004130a7825 */ /* 0x001fca00078e0002 */
        /* <DEDUP_REMOVED lines=8> */
[----:B------:R-:W-:-:S03]  /*06c0*/  IMAD.WIDE.U32 R12, R21, 0x4, R2 ;  /* 0x00000004150c7825 */ /* 0x000fc600078e0002 */
[----:B------:R0:W-:Y:S01]  /*06d0*/  @!P3 STS [R0], R17 ;  /* 0x000000110000b388 */ /* 0x0001e20000000800 */
[----:B------:R-:W-:Y:S06]  /*06e0*/  BAR.SYNC.DEFER_BLOCKING 0x0 ;  /* 0x0000000000007b1d */ /* 0x000fec0000010000 */
[----:B------:R-:W-:Y:S05]  /*06f0*/  @P4 BRA `(.L_x_3) ;  /* 0x00000000006c4947 */ /* 0x000fea0003800000 */
[----:B------:R-:W-:Y:S01]  /*0700*/  LDS R8, [R0+0x80] ;  /* 0x0000800000087984 */ /* 0x000fe20000000800 */
[----:B------:R-:W-:-:S03]  /*0710*/  ISETP.NE.AND P5, PT, R6, RZ, PT ;  /* 0x000000ff0600720c */ /* 0x000fc60003fa5270 */
[----:B------:R-:W1:Y:S02]  /*0720*/  LDS R15, [R0] ;  /* 0x00000000000f7984 */ /* 0x000e640000000800 */
[----:B-1----:R-:W-:-:S05]  /*0730*/  IADD3 R15, PT, PT, R8, R15, RZ ;  /* 0x0000000f080f7210 */ /* 0x002fca0007ffe0ff */
[----:B------:R-:W-:Y:S04]  /*0740*/  STS [R0], R15 ;  /* 0x0000000f00007388 */ /* 0x000fe80000000800 */
[----:B------:R-:W-:Y:S04]  /*0750*/  LDS R8, [R0+0x40] ;  /* 0x0000400000087984 */ /* 0x000fe80000000800 */
        /* <DEDUP_REMOVED lines=19> */
[----:B------:R-:W0:Y:S04]  /*0890*/  @!P5 LDS R19, [UR4] ;  /* 0x00000004ff13d984 */ /* 0x000e280008000800 */
[----:B0-----:R1:W-:Y:S02]  /*08a0*/  @!P5 STG.E desc[UR6][R4.64+0x40], R19 ;  /* 0x000040130400d986 */ /* 0x0013e4000c101906 */
.L_x_3:
[----:B------:R-:W-:Y:S05]  /*08b0*/  BSYNC.RECONVERGENT B0 ;  /* 0x0000000000007941 */ /* 0x000fea0003800200 */
.L_x_2:
[----:B------:R-:W2:Y:S04]  /*08c0*/  LDG.E R10, desc[UR6][R10.64] ;  /* 0x000000060a0a7981 */ /* 0x000ea8000c1e1900 */
[----:B------:R-:W2:Y:S01]  /*08d0*/  LDG.E R13, desc[UR6][R12.64] ;  /* 0x000000060c0d7981 */ /* 0x000ea2000c1e1900 */
[----:B-1----:R-:W-:Y:S01]  /*08e0*/  IADD3 R19, PT, PT, R9, 0x18000, RZ ;  /* 0x0001800009137810 */ /* 0x002fe20007ffe0ff */
[----:B------:R-:W-:Y:S01]  /*08f0*/  VIADD R21, R7, 0x10000 ;  /* 0x0001000007157836 */ /* 0x000fe20000000000 */
[----:B------:R-:W-:Y:S01]  /*0900*/  BSSY.RECONVERGENT B0, `(.L_x_4) ;  /* 0x0000036000007945 */ /* 0x000fe20003800200 */
[----:B--2---:R-:W-:-:S05]  /*0910*/  IADD3 R15, PT, PT, R10, R13, RZ ;  /* 0x0000000d0a0f7210 */ /* 0x004fca0007ffe0ff */
[----:B------:R-:W-:Y:S01]  /*0920*/  STS [R0], R15 ;  /* 0x0000000f00007388 */ /* 0x000fe20000000800 */
[----:B------:R-:W-:Y:S06]  /*0930*/  BAR.SYNC.DEFER_BLOCKING 0x0 ;  /* 0x0000000000007b1d */ /* 0x000fec0000010000 */
[----:B------:R-:W-:Y:S04]  /*0940*/  @!P0 LDS R8, [R0+0x800] ;  /* 0x0008000000088984 */ /* 0x000fe80000000800 */
[----:B0-----:R-:W0:Y:S02]  /*0950*/  @!P0 LDS R17, [R0] ;  /* 0x0000000000118984 */ /* 0x001e240000000800 */
[----:B0-----:R-:W-:-:S05]  /*0960*/  @!P0 IMAD.IADD R17, R8, 0x1, R17 ;  /* 0x0000000108118824 */ /* 0x001fca00078e0211 */
[----:B------:R-:W-:Y:S01]  /*0970*/  @!P0 STS [R0], R17 ;  /* 0x0000001100008388 */ /* 0x000fe20000000800 */
[----:B------:R-:W-:Y:S06]  /*0980*/  BAR.SYNC.DEFER_BLOCKING 0x0 ;  /* 0x0000000000007b1d */ /* 0x000fec0000010000 */
[----:B------:R-:W-:Y:S04]  /*0990*/  @!P1 LDS R8, [R0+0x400] ;  /* 0x0004000000089984 */ /* 0x000fe80000000800 */
[----:B------:R-:W0:Y:S02]  /*09a0*/  @!P1 LDS R11, [R0] ;  /* 0x00000000000b9984 */ /* 0x000e240000000800 */
[----:B0-----:R-:W-:-:S05]  /*09b0*/  @!P1 IADD3 R11, PT, PT, R8, R11, RZ ;  /* 0x0000000b080b9210 */ /* 0x001fca0007ffe0ff */
[----:B------:R0:W-:Y:S01]  /*09c0*/  @!P1 STS [R0], R11 ;  /* 0x0000000b00009388 */ /* 0x0001e20000000800 */
[----:B------:R-:W-:Y:S01]  /*09d0*/  BAR.SYNC.DEFER_BLOCKING 0x0 ;  /* 0x0000000000007b1d */ /* 0x000fe20000010000 */
[----:B0-----:R-:W-:-:S05]  /*09e0*/  IMAD.WIDE.U32 R10, R19, 0x4, R2 ;  /* 0x00000004130a7825 */ /* 0x001fca00078e0002 */
[----:B------:R-:W-:Y:S04]  /*09f0*/  @!P2 LDS R8, [R0+0x200] ;  /* 0x000200000008a984 */ /* 0x000fe80000000800 */
[----:B------:R-:W0:Y:S02]  /*0a00*/  @!P2 LDS R13, [R0] ;  /* 0x00000000000da984 */ /* 0x000e240000000800 */
[----:B0-----:R-:W-:-:S05]  /*0a10*/  @!P2 IMAD.IADD R15, R8, 0x1, R13 ;  /* 0x00000001080fa824 */ /* 0x001fca00078e020d */
[----:B------:R-:W-:Y:S01]  /*0a20*/  @!P2 STS [R0], R15 ;  /* 0x0000000f0000a388 */ /* 0x000fe20000000800 */
[----:B------:R-:W-:Y:S06]  /*0a30*/  BAR.SYNC.DEFER_BLOCKING 0x0 ;  /* 0x0000000000007b1d */ /* 0x000fec0000010000 */
[----:B------:R-:W-:Y:S04]  /*0a40*/  @!P3 LDS R8, [R0+0x100] ;  /* 0x000100000008b984 */ /* 0x000fe80000000800 */
[----:B------:R-:W0:Y:S02]  /*0a50*/  @!P3 LDS R13, [R0] ;  /* 0x00000000000db984 */ /* 0x000e240000000800 */
[----:B0-----:R-:W-:Y:S01]  /*0a60*/  @!P3 IADD3 R17, PT, PT, R8, R13, RZ ;  /* 0x0000000d0811b210 */ /* 0x001fe20007ffe0ff */
[----:B------:R-:W-:-:S04]  /*0a70*/  IMAD.WIDE.U32 R12, R21, 0x4, R2 ;  /* 0x00000004150c7825 */ /* 0x000fc800078e0002 */
[----:B------:R0:W-:Y:S01]  /*0a80*/  @!P3 STS [R0], R17 ;  /* 0x000000110000b388 */ /* 0x0001e20000000800 */
[----:B------:R-:W-:Y:S06]  /*0a90*/  BAR.SYNC.DEFER_BLOCKING 0x0 ;  /* 0x0000000000007b1d */ /* 0x000fec0000010000 */
[----:B------:R-:W-:Y:S05]  /*0aa0*/  @P4 BRA `(.L_x_5) ;  /* 0x00000000006c4947 */ /* 0x000fea0003800000 */
[----:B------:R-:W-:Y:S01]  /*0ab0*/  LDS R8, [R0+0x80] ;  /* 0x0000800000087984 */ /* 0x000fe20000000800 */
[----:B------:R-:W-:-:S03]  /*0ac0*/  ISETP.NE.AND P5, PT, R6, RZ, PT ;  /* 0x000000ff0600720c */ /* 0x000fc60003fa5270 */
[----:B------:R-:W1:Y:S02]  /*0ad0*/  LDS R15, [R0] ;  /* 0x00000000000f7984 */ /* 0x000e640000000800 */
[----:B-1----:R-:W-:-:S05]  /*0ae0*/  IMAD.IADD R15, R8, 0x1, R15 ;  /* 0x00000001080f7824 */ /* 0x002fca00078e020f */
[----:B------:R-:W-:Y:S04]  /*0af0*/  STS [R0], R15 ;  /* 0x0000000f00007388 */ /* 0x000fe80000000800 */
[----:B------:R-:W-:Y:S04]  /*0b00*/  LDS R8, [R0+0x40] ;  /* 0x0000400000087984 */ /* 0x000fe80000000800 */
[----:B0-----:R-:W0:Y:S02]  /*0b10*/  LDS R17, [R0] ;  /* 0x0000000000117984 */ /* 0x001e240000000800 */
        /* <DEDUP_REMOVED lines=20> */
.L_x_5:
[----:B------:R-:W-:Y:S05]  /*0c60*/  BSYNC.RECONVERGENT B0 ;  /* 0x0000000000007941 */ /* 0x000fea0003800200 */
.L_x_4:
[----:B------:R-:W2:Y:S04]  /*0c70*/  LDG.E R10, desc[UR6][R10.64] ;  /* 0x000000060a0a7981 */ /* 0x000ea8000c1e1900 */
[----:B------:R-:W2:Y:S01]  /*0c80*/  LDG.E R13, desc[UR6][R12.64] ;  /* 0x000000060c0d7981 */ /* 0x000ea2000c1e1900 */
[----:B------:R-:W-:Y:S01]  /*0c90*/  IADD3 R21, PT, PT, R7, 0x18000, RZ ;  /* 0x0001800007157810 */ /* 0x000fe20007ffe0ff */
[----:B-1----:R-:W-:Y:S01]  /*0ca0*/  VIADD R19, R9, 0x20000 ;  /* 0x0002000009137836 */ /* 0x002fe20000000000 */
[----:B------:R-:W-:Y:S01]  /*0cb0*/  BSSY.RECONVERGENT B0, `(.L_x_6) ;  /* 0x0000036000007945 */ /* 0x000fe20003800200 */
[----:B--2---:R-:W-:-:S05]  /*0cc0*/  IMAD.IADD R15, R10, 0x1, R13 ;  /* 0x000000010a0f7824 */ /* 0x004fca00078e020d */
[----:B------:R-:W-:Y:S01]  /*0cd0*/  STS [R0], R15 ;  /* 0x0000000f00007388 */ /* 0x000fe20000000800 */
[----:B------:R-:W-:Y:S06]  /*0ce0*/  BAR.SYNC.DEFER_BLOCKING 0x0 ;  /* 0x0000000000007b1d */ /* 0x000fec0000010000 */
[----:B------:R-:W-:Y:S04]  /*0cf0*/  @!P0 LDS R8, [R0+0x800] ;  /* 0x0008000000088984 */ /* 0x000fe80000000800 */
[----:B0-----:R-:W0:Y:S02]  /*0d00*/  @!P0 LDS R17, [R0] ;  /* 0x0000000000118984 */ /* 0x001e240000000800 */
        /* <DEDUP_REMOVED lines=48> */
.L_x_7:
[----:B------:R-:W-:Y:S05]  /*1010*/  BSYNC.RECONVERGENT B0 ;  /* 0x0000000000007941 */ /* 0x000fea0003800200 */
.L_x_6:
        /* <DEDUP_REMOVED lines=58> */
.L_x_9:
[----:B------:R-:W-:Y:S05]  /*13c0*/  BSYNC.RECONVERGENT B0 ;  /* 0x0000000000007941 */ /* 0x000fea0003800200 */
.L_x_8:
        /* <DEDUP_REMOVED lines=58> */
.L_x_11:
[----:B------:R-:W-:Y:S05]  /*1770*/  BSYNC.RECONVERGENT B0 ;  /* 0x0000000000007941 */ /* 0x000fea0003800200 */
.L_x_10:
        /* <DEDUP_REMOVED lines=58> */
.L_x_13:
[----:B------:R-:W-:Y:S05]  /*1b20*/  BSYNC.RECONVERGENT B0 ;  /* 0x0000000000007941 */ /* 0x000fea0003800200 */
.L_x_12:
        /* <DEDUP_REMOVED lines=58> */
.L_x_15:
[----:B------:R-:W-:Y:S05]  /*1ed0*/  BSYNC.RECONVERGENT B0 ;  /* 0x0000000000007941 */ /* 0x000fea0003800200 */
.L_x_14:
        /* <DEDUP_REMOVED lines=58> */
.L_x_17:
[----:B------:R-:W-:Y:S05]  /*2280*/  BSYNC.RECONVERGENT B0 ;  /* 0x0000000000007941 */ /* 0x000fea0003800200 */
.L_x_16:
        /* <DEDUP_REMOVED lines=58> */
.L_x_19:
[----:B------:R-:W-:Y:S05]  /*2630*/  BSYNC.RECONVERGENT B0 ;  /* 0x0000000000007941 */ /* 0x000fea0003800200 */
.L_x_18:
        /* <DEDUP_REMOVED lines=58> */
.L_x_21:
[----:B------:R-:W-:Y:S05]  /*29e0*/  BSYNC.RECONVERGENT B0 ;  /* 0x0000000000007941 */ /* 0x000fea0003800200 */
.L_x_20:
        /* <DEDUP_REMOVED lines=58> */
.L_x_23:
[----:B------:R-:W-:Y:S05]  /*2d90*/  BSYNC.RECONVERGENT B0 ;  /* 0x0000000000007941 */ /* 0x000fea0003800200 */
.L_x_22:
        /* <DEDUP_REMOVED lines=58> */
.L_x_25:
[----:B------:R-:W-:Y:S05]  /*3140*/  BSYNC.RECONVERGENT B0 ;  /* 0x0000000000007941 */ /* 0x000fea0003800200 */
.L_x_24:
        /* <DEDUP_REMOVED lines=58> */
.L_x_27:
[----:B------:R-:W-:Y:S05]  /*34f0*/  BSYNC.RECONVERGENT B0 ;  /* 0x0000000000007941 */ /* 0x000fea0003800200 */
.L_x_26:
        /* <DEDUP_REMOVED lines=58> */
.L_x_29:
[----:B------:R-:W-:Y:S05]  /*38a0*/  BSYNC.RECONVERGENT B0 ;  /* 0x0000000000007941 */ /* 0x000fea0003800200 */
.L_x_28:
        /* <DEDUP_REMOVED lines=58> */
.L_x_31:
[----:B------:R-:W-:Y:S05]  /*3c50*/  BSYNC.RECONVERGENT B0 ;  /* 0x0000000000007941 */ /* 0x000fea0003800200 */
.L_x_30:
        /* <DEDUP_REMOVED lines=58> */
.L_x_33:
[----:B------:R-:W-:Y:S05]  /*4000*/  BSYNC.RECONVERGENT B0 ;  /* 0x0000000000007941 */ /* 0x000fea0003800200 */
.L_x_32:
        /* <DEDUP_REMOVED lines=58> */
.L_x_35:
[----:B------:R-:W-:Y:S05]  /*43b0*/  BSYNC.RECONVERGENT B0 ;  /* 0x0000000000007941 */ /* 0x000fea0003800200 */
.L_x_34:
        /* <DEDUP_REMOVED lines=58> */
.L_x_37:
[----:B------:R-:W-:Y:S05]  /*4760*/  BSYNC.RECONVERGENT B0 ;  /* 0x0000000000007941 */ /* 0x000fea0003800200 */
.L_x_36:
        /* <DEDUP_REMOVED lines=58> */
.L_x_39:
[----:B------:R-:W-:Y:S05]  /*4b10*/  BSYNC.RECONVERGENT B0 ;  /* 0x0000000000007941 */ /* 0x000fea0003800200 */
.L_x_38:
        /* <DEDUP_REMOVED lines=58> */
.L_x_41:
[----:B------:R-:W-:Y:S05]  /*4ec0*/  BSYNC.RECONVERGENT B0 ;  /* 0x0000000000007941 */ /* 0x000fea0003800200 */
.L_x_40:
        /* <DEDUP_REMOVED lines=58> */
.L_x_43:
[----:B------:R-:W-:Y:S05]  /*5270*/  BSYNC.RECONVERGENT B0 ;  /* 0x0000000000007941 */ /* 0x000fea0003800200 */
.L_x_42:
        /* <DEDUP_REMOVED lines=58> */
.L_x_45:
[----:B------:R-:W-:Y:S05]  /*5620*/  BSYNC.RECONVERGENT B0 ;  /* 0x0000000000007941 */ /* 0x000fea0003800200 */
.L_x_44:
        /* <DEDUP_REMOVED lines=58> */
.L_x_47:
[----:B------:R-:W-:Y:S05]  /*59d0*/  BSYNC.RECONVERGENT B0 ;  /* 0x0000000000007941 */ /* 0x000fea0003800200 */
.L_x_46:
        /* <DEDUP_REMOVED lines=58> */
.L_x_49:
[----:B------:R-:W-:Y:S05]  /*5d80*/  BSYNC.RECONVERGENT B0 ;  /* 0x0000000000007941 */ /* 0x000fea0003800200 */
.L_x_48:
        /* <DEDUP_REMOVED lines=58> */
.L_x_51:
[----:B------:R-:W-:Y:S05]  /*6130*/  BSYNC.RECONVERGENT B0 ;  /* 0x0000000000007941 */ /* 0x000fea0003800200 */
.L_x_50:
[----:B------:R-:W2:Y:S04]  /*6140*/  LDG.E R10, desc[UR6][R10.64] ;  /* 0x000000060a0a7981 */ /* 0x000ea8000c1e1900 */
[----:B------:R-:W2:Y:S01]  /*6150*/  LDG.E R13, desc[UR6][R12.64] ;  /* 0x000000060c0d7981 */ /* 0x000ea2000c1e1900 */
[----:B------:R-:W-:Y:S01]  /*6160*/  IADD3 R21, PT, PT, R7, 0xd0000, RZ ;  /* 0x000d000007157810 */ /* 0x000fe20007ffe0ff */
[----:B-1----:R-:W-:Y:S01]  /*6170*/  VIADD R19, R9, 0xd8000 ;  /* 0x000d800009137836 */ /* 0x002fe20000000000 */
        /* <DEDUP_REMOVED lines=52> */
[----:B------:R-:W0:Y:S04]  /*64c0*/  @!P5 LDS R19, [UR4] ;  /* 0x00000004ff13d984 */ /* 0x000e280008000800 */
[----:B0-----:R1:W-:Y:S02]  /*64d0*/  @!P5 STG.E desc[UR6][R4.64+0x680], R19 ;  /* 0x000680130400d986 */ /* 0x0013e4000c101906 */
.L_x_53:
[----:B------:R-:W-:Y:S05]  /*64e0*/  BSYNC.RECONVERGENT B0 ;  /* 0x0000000000007941 */ /* 0x000fea0003800200 */
.L_x_52:
[----:B------:R-:W2:Y:S04]  /*64f0*/  LDG.E R10, desc[UR6][R10.64] ;  /* 0x000000060a0a7981 */ /* 0x000ea8000c1e1900 */
[----:B------:R-:W2:Y:S01]  /*6500*/  LDG.E R13, desc[UR6][R12.64] ;  /* 0x000000060c0d7981 */ /* 0x000ea2000c1e1900 */
[----:B-1----:R-:W-:Y:S01]  /*6510*/  IADD3 R19, PT, PT, R9, 0xe0000, RZ ;  /* 0x000e000009137810 */ /* 0x002fe20007ffe0ff */
[----:B------:R-:W-:Y:S01]  /*6520*/  BSSY.RECONVERGENT B0, `(.L_x_54) ;  /* 0x0000037000007945 */ /* 0x000fe20003800200 */
[----:B------:R-:W-:Y:S01]  /*6530*/  IADD3 R21, PT, PT, R7, 0xd8000, RZ ;  /* 0x000d800007157810 */ /* 0x000fe20007ffe0ff */
        /* <DEDUP_REMOVED lines=53> */
.L_x_55:
[----:B------:R-:W-:Y:S05]  /*6890*/  BSYNC.RECONVERGENT B0 ;  /* 0x0000000000007941 */ /* 0x000fea0003800200 */
.L_x_54:
        /* <DEDUP_REMOVED lines=58> */
.L_x_57:
[----:B------:R-:W-:Y:S05]  /*6c40*/  BSYNC.RECONVERGENT B0 ;  /* 0x0000000000007941 */ /* 0x000fea0003800200 */
.L_x_56:
        /* <DEDUP_REMOVED lines=58> */
.L_x_59:
[----:B------:R-:W-:Y:S05]  /*6ff0*/  BSYNC.RECONVERGENT B0 ;  /* 0x0000000000007941 */ /* 0x000fea0003800200 */
.L_x_58:
[----:B------:R-:W2:Y:S04]  /*7000*/  LDG.E R10, desc[UR6][R10.64] ;  /* 0x000000060a0a7981 */ /* 0x000ea8000c1e1900 */
[----:B------:R-:W2:Y:S01]  /*7010*/  LDG.E R13, desc[UR6][R12.64] ;  /* 0x000000060c0d7981 */ /* 0x000ea2000c1e1900 */
[----:B------:R-:W-:Y:S01]  /*7020*/  IADD3 R9, PT, PT, R9, 0xf8000, RZ ;  /* 0x000f800009097810 */ /* 0x000fe20007ffe0ff */
        /* <DEDUP_REMOVED lines=25> */
[----:B------:R-:W-:Y:S01]  /*71c0*/  IMAD.WIDE.U32 R2, R7, 0x4, R2 ;  /* 0x0000000407027825 */ /* 0x000fe200078e0002 */
[----:B------:R-:W-:Y:S06]  /*71d0*/  BAR.SYNC.DEFER_BLOCKING 0x0 ;  /* 0x0000000000007b1d */ /* 0x000fec0000010000 */
[----:B------:R-:W-:Y:S05]  /*71e0*/  @P4 BRA `(.L_x_61) ;  /* 0x00000000006c4947 */ /* 0x000fea0003800000 */
[----:B------:R-:W-:Y:S01]  /*71f0*/  LDS R7, [R0+0x80] ;  /* 0x0000800000077984 */ /* 0x000fe20000000800 */
[----:B------:R-:W-:-:S03]  /*7200*/  ISETP.NE.AND P5, PT, R6, RZ, PT ;  /* 0x000000ff0600720c */ /* 0x000fc60003fa5270 */
[----:B------:R-:W2:Y:S02]  /*7210*/  LDS R10, [R0] ;  /* 0x00000000000a7984 */ /* 0x000ea40000000800 */
[----:B--2---:R-:W-:-:S05]  /*7220*/  IADD3 R7, PT, PT, R7, R10, RZ ;  /* 0x0000000a07077210 */ /* 0x004fca0007ffe0ff */
[----:B------:R-:W-:Y:S04]  /*7230*/  STS [R0], R7 ;  /* 0x0000000700007388 */ /* 0x000fe80000000800 */
[----:B------:R-:W-:Y:S04]  /*7240*/  LDS R10, [R0+0x40] ;  /* 0x00004000000a7984 */ /* 0x000fe80000000800 */
[----:B------:R-:W2:Y:S02]  /*7250*/  LDS R11, [R0] ;  /* 0x00000000000b7984 */ /* 0x000ea40000000800 */
[----:B--2---:R-:W-:-:S05]  /*7260*/  IADD3 R11, PT, PT, R10, R11, RZ ;  /* 0x0000000b0a0b7210 */ /* 0x004fca0007ffe0ff */
[----:B------:R-:W-:Y:S04]  /*7270*/  STS [R0], R11 ;  /* 0x0000000b00007388 */ /* 0x000fe80000000800 */
[----:B------:R-:W-:Y:S04]  /*7280*/  LDS R10, [R0+0x20] ;  /* 0x00002000000a7984 */ /* 0x000fe80000000800 */
[----:B------:R-:W2:Y:S02]  /*7290*/  LDS R13, [R0] ;  /* 0x00000000000d7984 */ /* 0x000ea40000000800 */
[----:B--2---:R-:W-:-:S05]  /*72a0*/  IMAD.IADD R13, R10, 0x1, R13 ;  /* 0x000000010a0d7824 */ /* 0x004fca00078e020d */
        /* <DEDUP_REMOVED lines=15> */
.L_x_61:
[----:B------:R-:W-:Y:S05]  /*73a0*/  BSYNC.RECONVERGENT B0 ;  /* 0x0000000000007941 */ /* 0x000fea0003800200 */
.L_x_60:
[----:B------:R-:W3:Y:S04]  /*73b0*/  LDG.E R8, desc[UR6][R8.64] ;  /* 0x0000000608087981 */ /* 0x000ee8000c1e1900 */
[----:B------:R-:W3:Y:S02]  /*73c0*/  LDG.E R3, desc[UR6][R2.64] ;  /* 0x0000000602037981 */ /* 0x000ee4000c1e1900 */
[----:B---3--:R-:W-:-:S05]  /*73d0*/  IADD3 R7, PT, PT, R8, R3, RZ ;  /* 0x0000000308077210 */ /* 0x008fca0007ffe0ff */
[----:B------:R-:W-:Y:S01]  /*73e0*/  STS [R0], R7 ;  /* 0x0000000700007388 */ /* 0x000fe20000000800 */
[----:B------:R-:W-:Y:S06]  /*73f0*/  BAR.SYNC.DEFER_BLOCKING 0x0 ;  /* 0x0000000000007b1d */ /* 0x000fec0000010000 */
[----:B------:R-:W-:Y:S04]  /*7400*/  @!P0 LDS R10, [R0+0x800] ;  /* 0x00080000000a8984 */ /* 0x000fe80000000800 */
[----:B------:R-:W3:Y:S02]  /*7410*/  @!P0 LDS R11, [R0] ;  /* 0x00000000000b8984 */ /* 0x000ee40000000800 */
[----:B---3--:R-:W-:-:S05]  /*7420*/  @!P0 IADD3 R11, PT, PT, R10, R11, RZ ;  /* 0x0000000b0a0b8210 */ /* 0x008fca0007ffe0ff */
[----:B------:R-:W-:Y:S01]  /*7430*/  @!P0 STS [R0], R11 ;  /* 0x0000000b00008388 */ /* 0x000fe20000000800 */
[----:B------:R-:W-:Y:S06]  /*7440*/  BAR.SYNC.DEFER_BLOCKING 0x0 ;  /* 0x0000000000007b1d */ /* 0x000fec0000010000 */
[----:B------:R-:W-:Y:S04]  /*7450*/  @!P1 LDS R10, [R0+0x400] ;  /* 0x00040000000a9984 */ /* 0x000fe80000000800 */
[----:B------:R-:W3:Y:S02]  /*7460*/  @!P1 LDS R9, [R0] ;  /* 0x0000000000099984 */ /* 0x000ee40000000800 */
[----:B---3--:R-:W-:-:S05]  /*7470*/  @!P1 IMAD.IADD R9, R10, 0x1, R9 ;  /* 0x000000010a099824 */ /* 0x008fca00078e0209 */
[----:B------:R-:W-:Y:S01]  /*7480*/  @!P1 STS [R0], R9 ;  /* 0x0000000900009388 */ /* 0x000fe20000000800 */
        /* <DEDUP_REMOVED lines=8> */
[----:B---3--:R-:W-:-:S05]  /*7510*/  @!P3 IADD3 R7, PT, PT, R2, R7, RZ ;  /* 0x000000070207b210 */ /* 0x008fca0007ffe0ff */
[----:B------:R3:W-:Y:S01]  /*7520*/  @!P3 STS [R0], R7 ;  /* 0x000000070000b388 */ /* 0x0007e20000000800 */
[----:B------:R-:W-:Y:S06]  /*7530*/  BAR.SYNC.DEFER_BLOCKING 0x0 ;  /* 0x0000000000007b1d */ /* 0x000fec0000010000 */
[----:B------:R-:W-:Y:S05]  /*7540*/  @P4 EXIT ;  /* 0x000000000000494d */ /* 0x000fea0003800000 */
[----:B------:R-:W-:Y:S01]  /*7550*/  LDS R2, [R0+0x80] ;  /* 0x0000800000027984 */ /* 0x000fe20000000800 */
[----:B------:R-:W-:-:S03]  /*7560*/  ISETP.NE.AND P0, PT, R6, RZ, PT ;  /* 0x000000ff0600720c */ /* 0x000fc60003f05270 */
[----:B------:R-:W4:Y:S02]  /*7570*/  LDS R3, [R0] ;  /* 0x0000000000037984 */ /* 0x000f240000000800 */
[----:B----4-:R-:W-:-:S05]  /*7580*/  IMAD.IADD R3, R2, 0x1, R3 ;  /* 0x0000000102037824 */ /* 0x010fca00078e0203 */
[----:B------:R-:W-:Y:S04]  /*7590*/  STS [R0], R3 ;  /* 0x0000000300007388 */ /* 0x000fe80000000800 */
[----:B------:R-:W-:Y:S04]  /*75a0*/  LDS R2, [R0+0x40] ;  /* 0x0000400000027984 */ /* 0x000fe80000000800 */
[----:B---3--:R-:W3:Y:S02]  /*75b0*/  LDS R7, [R0] ;  /* 0x0000000000077984 */ /* 0x008ee40000000800 */
[----:B---3--:R-:W-:-:S05]  /*75c0*/  IADD3 R7, PT, PT, R2, R7, RZ ;  /* 0x0000000702077210 */ /* 0x008fca0007ffe0ff */
[----:B------:R-:W-:Y:S04]  /*75d0*/  STS [R0], R7 ;  /* 0x0000000700007388 */ /* 0x000fe80000000800 */
[----:B------:R-:W-:Y:S04]  /*75e0*/  LDS R2, [R0+0x20] ;  /* 0x0000200000027984 */ /* 0x000fe80000000800 */
[----:B------:R-:W3:Y:S02]  /*75f0*/  LDS R9, [R0] ;  /* 0x0000000000097984 */ /* 0x000ee40000000800 */
[----:B---3--:R-:W-:-:S05]  /*7600*/  IADD3 R9, PT, PT, R2, R9, RZ ;  /* 0x0000000902097210 */ /* 0x008fca0007ffe0ff */
[----:B------:R-:W-:Y:S04]  /*7610*/  STS [R0], R9 ;  /* 0x0000000900007388 */ /* 0x000fe80000000800 */
[----:B------:R-:W-:Y:S04]  /*7620*/  LDS R2, [R0+0x10] ;  /* 0x0000100000027984 */ /* 0x000fe80000000800 */
[----:B------:R-:W3:Y:S02]  /*7630*/  LDS R11, [R0] ;  /* 0x00000000000b7984 */ /* 0x000ee40000000800 */
[----:B---3--:R-:W-:-:S05]  /*7640*/  IMAD.IADD R11, R2, 0x1, R11 ;  /* 0x00000001020b7824 */ /* 0x008fca00078e020b */
[----:B------:R-:W-:Y:S04]  /*7650*/  STS [R0], R11 ;  /* 0x0000000b00007388 */ /* 0x000fe80000000800 */
[----:B------:R-:W-:Y:S04]  /*7660*/  LDS R2, [R0+0x8] ;  /* 0x0000080000027984 */ /* 0x000fe80000000800 */
[----:B------:R-:W3:Y:S02]  /*7670*/  LDS R3, [R0] ;  /* 0x0000000000037984 */ /* 0x000ee40000000800 */
[----:B---3--:R-:W-:-:S05]  /*7680*/  IADD3 R3, PT, PT, R2, R3, RZ ;  /* 0x0000000302037210 */ /* 0x008fca0007ffe0ff */
[----:B------:R-:W-:Y:S04]  /*7690*/  STS [R0], R3 ;  /* 0x0000000300007388 */ /* 0x000fe80000000800 */
[----:B------:R-:W-:Y:S04]  /*76a0*/  LDS R2, [R0+0x4] ;  /* 0x0000040000027984 */ /* 0x000fe80000000800 */
[----:B------:R-:W3:Y:S02]  /*76b0*/  LDS R7, [R0] ;  /* 0x0000000000077984 */ /* 0x000ee40000000800 */
[----:B---3--:R-:W-:-:S05]  /*76c0*/  IADD3 R7, PT, PT, R2, R7, RZ ;  /* 0x0000000702077210 */ /* 0x008fca0007ffe0ff */
[----:B------:R3:W-:Y:S01]  /*76d0*/  STS [R0], R7 ;  /* 0x0000000700007388 */ /* 0x0007e20000000800 */
[----:B------:R-:W-:Y:S05]  /*76e0*/  @P0 EXIT ;  /* 0x000000000000094d */ /* 0x000fea0003800000 */
[----:B------:R-:W4:Y:S04]  /*76f0*/  LDS R3, [UR4] ;  /* 0x00000004ff037984 */ /* 0x000f280008000800 */
[----:B----4-:R-:W-:Y:S01]  /*7700*/  STG.E desc[UR6][R4.64+0x7c0], R3 ;  /* 0x0007c00304007986 */ /* 0x010fe2000c101906 */
[----:B------:R-:W-:Y:S05]  /*7710*/  EXIT ;  /* 0x000000000000794d */ /* 0x000fea0003800000 */
.L_x_62:
[----:B------:R-:W-:-:S00]  /*7720*/  BRA `(.L_x_62) ;  /* 0xfffffffc00fc7947 */ /* 0x000fc0000383ffff */
[----:B------:R-:W-:-:S00]  /*7730*/  NOP ;  /* 0x0000000000007918 */ /* 0x000fc00000000000 */
        /* <DEDUP_REMOVED lines=12> */
.L_x_63:


//--------------------- .nv.shared._Z6reduceILj1024EEvPiS0_ --------------------------
	.section	.nv.shared._Z6reduceILj1024EEvPiS0_,"aw",@nobits
	.sectionflags	@""
	.align	16
	.zero		1024


//--------------------- .nv.shared.reserved.0     --------------------------
	.section	.nv.shared.reserved.0,"aw",@nobits
	.weak		__nv_reservedSMEM_offset_0_alias
	.size		__nv_reservedSMEM_offset_0_alias, 0, 64
	.other		__nv_reservedSMEM_offset_0_alias,@"STO_CUDA_RESERVED_SHARED STV_DEFAULT"
__nv_reservedSMEM_offset_0_alias:
	.zero		0
	.zero		64


//--------------------- .nv.constant0._Z6reduceILj1024EEvPiS0_ --------------------------
	.section	.nv.constant0._Z6reduceILj1024EEvPiS0_,"a",@progbits
	.sectionflags	@""
	.align	4
.nv.constant0._Z6reduceILj1024EEvPiS0_:
	.zero		912


//--------------------- SYMBOLS --------------------------

	.type		.nv.reservedSmem.offset0,@object
	.size		.nv.reservedSmem.offset0,0x4
	.type		.nv.reservedSmem.cap,@object
	.size		.nv.reservedSmem.cap,0x4
